	.target	sm_90a

	.elftype	@"ET_EXEC"


//--------------------- .note.nv.tkinfo           --------------------------
	.section	.note.nv.tkinfo,"",@"SHT_NOTE"
	.sectionflags	@"SHF_NOTE_NV_TKINFO"
	.tkinfo
        /*0018*/ 	.word	0x00000002
        /*0030*/ 	.string	""
        /*0030*/ 	.string	"ptxas"
        /*0030*/ 	.string	"Cuda compilation tools, release 13.0, V13.0.88"
        /*0030*/ 	.string	"Build cuda_13.0.r13.0/compiler.36424714_0"
        /*0030*/ 	.string	"-v  -suppress-debug-info  -lineinfo  -arch sm_90a "



//--------------------- .note.nv.cuinfo           --------------------------
	.section	.note.nv.cuinfo,"",@"SHT_NOTE"
	.sectionflags	@"SHF_NOTE_NV_CUINFO"
        /*0018*/ 	.short	0x0002
        /*001a*/ 	.short	0x005a
        /*001c*/ 	.short	0x0082
	.zero		2


//--------------------- .nv.info                  --------------------------
	.section	.nv.info,"",@"SHT_CUDA_INFO"
	.align	4


	//----- nvinfo : EIATTR_REGCOUNT
	.align		4
        /*0000*/ 	.byte	0x04, 0x2f
        /*0002*/ 	.short	(.L_1 - .L_0)
	.align		4
.L_0:
        /*0004*/ 	.word	index@(gluon_wgmma)
        /*0008*/ 	.word	0x0000003a


	//----- nvinfo : EIATTR_FRAME_SIZE
	.align		4
.L_1:
        /*000c*/ 	.byte	0x04, 0x11
        /*000e*/ 	.short	(.L_3 - .L_2)
	.align		4
.L_2:
        /*0010*/ 	.word	index@(gluon_wgmma)
        /*0014*/ 	.word	0x00000000


	//----- nvinfo : EIATTR_MIN_STACK_SIZE
	.align		4
.L_3:
        /*0018*/ 	.byte	0x04, 0x12
        /*001a*/ 	.short	(.L_5 - .L_4)
	.align		4
.L_4:
        /*001c*/ 	.word	index@(gluon_wgmma)
        /*0020*/ 	.word	0x00000000
.L_5:


//--------------------- .nv.compat                --------------------------
	.section	.nv.compat,"",@"SHT_CUDA_COMPAT_INFO"
	.align	4
        /*0000*/ 	.byte	0x02, 0x09, 0x01, 0x00, 0x02, 0x02, 0x04, 0x00, 0x02, 0x05, 0x05, 0x00, 0x03, 0x07, 0x01, 0x01
        /*0010*/ 	.byte	0x02, 0x03, 0x03, 0x00, 0x02, 0x06, 0x01, 0x00, 0x04, 0x0b, 0x08, 0x00, 0x00, 0x00, 0x00, 0x00
        /*0020*/ 	.byte	0x00, 0x00, 0x00, 0x00


//--------------------- .nv.info.gluon_wgmma      --------------------------
	.section	.nv.info.gluon_wgmma,"",@"SHT_CUDA_INFO"
	.sectionflags	@""
	.align	4


	//----- nvinfo : EIATTR_CUDA_API_VERSION
	.align		4
        /*0000*/ 	.byte	0x04, 0x37
        /*0002*/ 	.short	(.L_7 - .L_6)
.L_6:
        /*0004*/ 	.word	0x00000082


	//----- nvinfo : EIATTR_KPARAM_INFO
	.align		4
.L_7:
        /*0008*/ 	.byte	0x04, 0x17
        /*000a*/ 	.short	(.L_9 - .L_8)
.L_8:
        /*000c*/ 	.word	0x00000000
        /*0010*/ 	.short	0x000a
        /*0012*/ 	.short	0x0048
        /*0014*/ 	.byte	0x00, 0xf4, 0x21, 0x00


	//----- nvinfo : EIATTR_KPARAM_INFO
	.align		4
.L_9:
        /*0018*/ 	.byte	0x04, 0x17
        /*001a*/ 	.short	(.L_11 - .L_10)
.L_10:
        /*001c*/ 	.word	0x00000000
        /*0020*/ 	.short	0x0009
        /*0022*/ 	.short	0x0040
        /*0024*/ 	.byte	0x00, 0xf4, 0x21, 0x00


	//----- nvinfo : EIATTR_KPARAM_INFO
	.align		4
.L_11:
        /*0028*/ 	.byte	0x04, 0x17
        /*002a*/ 	.short	(.L_13 - .L_12)
.L_12:
        /*002c*/ 	.word	0x00000000
        /*0030*/ 	.short	0x0008
        /*0032*/ 	.short	0x0038
        /*0034*/ 	.byte	0x00, 0xf0, 0x21, 0x00


	//----- nvinfo : EIATTR_KPARAM_INFO
	.align		4
.L_13:
        /*0038*/ 	.byte	0x04, 0x17
        /*003a*/ 	.short	(.L_15 - .L_14)
.L_14:
        /*003c*/ 	.word	0x00000000
        /*0040*/ 	.short	0x0007
        /*0042*/ 	.short	0x0030
        /*0044*/ 	.byte	0x00, 0xf0, 0x21, 0x00


	//----- nvinfo : EIATTR_KPARAM_INFO
	.align		4
.L_15:
        /*0048*/ 	.byte	0x04, 0x17
        /*004a*/ 	.short	(.L_17 - .L_16)
.L_16:
        /*004c*/ 	.word	0x00000000
        /*0050*/ 	.short	0x0006
        /*0052*/ 	.short	0x0028
        /*0054*/ 	.byte	0x00, 0xf0, 0x21, 0x00


	//----- nvinfo : EIATTR_KPARAM_INFO
	.align		4
.L_17:
        /*0058*/ 	.byte	0x04, 0x17
        /*005a*/ 	.short	(.L_19 - .L_18)
.L_18:
        /*005c*/ 	.word	0x00000000
        /*0060*/ 	.short	0x0005
        /*0062*/ 	.short	0x0020
        /*0064*/ 	.byte	0x00, 0xf0, 0x11, 0x00


	//----- nvinfo : EIATTR_KPARAM_INFO
	.align		4
.L_19:
        /*0068*/ 	.byte	0x04, 0x17
        /*006a*/ 	.short	(.L_21 - .L_20)
.L_20:
        /*006c*/ 	.word	0x00000000
        /*0070*/ 	.short	0x0004
        /*0072*/ 	.short	0x001c
        /*0074*/ 	.byte	0x00, 0xf0, 0x11, 0x00


	//----- nvinfo : EIATTR_KPARAM_INFO
	.align		4
.L_21:
        /*0078*/ 	.byte	0x04, 0x17
        /*007a*/ 	.short	(.L_23 - .L_22)
.L_22:
        /*007c*/ 	.word	0x00000000
        /*0080*/ 	.short	0x0003
        /*0082*/ 	.short	0x0018
        /*0084*/ 	.byte	0x00, 0xf0, 0x11, 0x00


	//----- nvinfo : EIATTR_KPARAM_INFO
	.align		4
.L_23:
        /*0088*/ 	.byte	0x04, 0x17
        /*008a*/ 	.short	(.L_25 - .L_24)
.L_24:
        /*008c*/ 	.word	0x00000000
        /*0090*/ 	.short	0x0002
        /*0092*/ 	.short	0x0010
        /*0094*/ 	.byte	0x00, 0xf4, 0x21, 0x00


	//----- nvinfo : EIATTR_KPARAM_INFO
	.align		4
.L_25:
        /*0098*/ 	.byte	0x04, 0x17
        /*009a*/ 	.short	(.L_27 - .L_26)
.L_26:
        /*009c*/ 	.word	0x00000000
        /*00a0*/ 	.short	0x0001
        /*00a2*/ 	.short	0x0008
        /*00a4*/ 	.byte	0x00, 0xf4, 0x21, 0x00


	//----- nvinfo : EIATTR_KPARAM_INFO
	.align		4
.L_27:
        /*00a8*/ 	.byte	0x04, 0x17
        /*00aa*/ 	.short	(.L_29 - .L_28)
.L_28:
        /*00ac*/ 	.word	0x00000000
        /*00b0*/ 	.short	0x0000
        /*00b2*/ 	.short	0x0000
        /*00b4*/ 	.byte	0x00, 0xf4, 0x21, 0x00


	//----- nvinfo : EIATTR_SPARSE_MMA_MASK
	.align		4
.L_29:
        /*00b8*/ 	.byte	0x03, 0x50
        /*00ba*/ 	.short	0x0000


	//----- nvinfo : EIATTR_MAXREG_COUNT
	.align		4
        /*00bc*/ 	.byte	0x03, 0x1b
        /*00be*/ 	.short	0x00ff


	//----- nvinfo : EIATTR_NUM_BARRIERS
	.align		4
        /*00c0*/ 	.byte	0x02, 0x4c
        /*00c2*/ 	.byte	0x01
	.zero		1


	//----- nvinfo : EIATTR_MERCURY_ISA_VERSION
	.align		4
        /*00c4*/ 	.byte	0x03, 0x5f
        /*00c6*/ 	.short	0x0101


	//----- nvinfo : EIATTR_INT_WARP_WIDE_INSTR_OFFSETS
	.align		4
        /*00c8*/ 	.byte	0x04, 0x31
        /*00ca*/ 	.short	(.L_31 - .L_30)


	//   ....[0]....
.L_30:
        /*00cc*/ 	.word	0x00001310


	//   ....[1]....
        /*00d0*/ 	.word	0x000013a0


	//   ....[2]....
        /*00d4*/ 	.word	0x000017c0


	//   ....[3]....
        /*00d8*/ 	.word	0x000017d0


	//   ....[4]....
        /*00dc*/ 	.word	0x00001840


	//   ....[5]....
        /*00e0*/ 	.word	0x00001850


	//   ....[6]....
        /*00e4*/ 	.word	0x00001d00


	//   ....[7]....
        /*00e8*/ 	.word	0x00001d10


	//----- nvinfo : EIATTR_COOP_GROUP_MASK_REGIDS
	.align		4
.L_31:
        /*00ec*/ 	.byte	0x04, 0x29
        /*00ee*/ 	.short	(.L_33 - .L_32)


	//   ....[0]....
.L_32:
        /*00f0*/ 	.word	0xffffffff


	//   ....[1]....
        /*00f4*/ 	.word	0xffffffff


	//   ....[2]....
        /*00f8*/ 	.word	0xffffffff


	//----- nvinfo : EIATTR_COOP_GROUP_INSTR_OFFSETS
	.align		4
.L_33:
        /*00fc*/ 	.byte	0x04, 0x28
        /*00fe*/ 	.short	(.L_35 - .L_34)


	//   ....[0]....
.L_34:
        /*0100*/ 	.word	0x00000150


	//   ....[1]....
        /*0104*/ 	.word	0x00000720


	//   ....[2]....
        /*0108*/ 	.word	0x00000cd0


	//----- nvinfo : EIATTR_MBARRIER_INSTR_OFFSETS
	.align		4
.L_35:
        /*010c*/ 	.byte	0x04, 0x39
        /*010e*/ 	.short	(.L_37 - .L_36)


	//   ....[0]....
.L_36:
        /*0110*/ 	.word	0x00001430
        /*0114*/ 	.word	0x000000ff
        /*0118*/ 	.word	0x00008000
        /*011c*/ 	.short	0x0100
        /*011e*/ 	.byte	0x08
	.zero		1


	//   ....[1]....
        /*0120*/ 	.word	0x00001900
        /*0124*/ 	.word	0x000000ff
        /*0128*/ 	.word	0x00008000
        /*012c*/ 	.short	0x010a
        /*012e*/ 	.byte	0x08
	.zero		1


	//   ....[2]....
        /*0130*/ 	.word	0x00001ba0
        /*0134*/ 	.word	0x000000ff
        /*0138*/ 	.word	0x00008000
        /*013c*/ 	.short	0x0108
        /*013e*/ 	.byte	0x08
	.zero		1


	//   ....[3]....
        /*0140*/ 	.word	0x00001da0
        /*0144*/ 	.word	0x000000ff
        /*0148*/ 	.word	0x00008000
        /*014c*/ 	.short	0x010a
        /*014e*/ 	.byte	0x08
	.zero		1


	//----- nvinfo : EIATTR_NUM_MBARRIERS
	.align		4
.L_37:
        /*0150*/ 	.byte	0x03, 0x38
        /*0152*/ 	.short	0x0001


	//----- nvinfo : EIATTR_EXIT_INSTR_OFFSETS
	.align		4
        /*0154*/ 	.byte	0x04, 0x1c
        /*0156*/ 	.short	(.L_39 - .L_38)


	//   ....[0]....
.L_38:
        /*0158*/ 	.word	0x00001d90


	//----- nvinfo : EIATTR_REQNTID
	.align		4
.L_39:
        /*015c*/ 	.byte	0x04, 0x10
        /*015e*/ 	.short	(.L_41 - .L_40)
.L_40:
        /*0160*/ 	.word	0x00000080
        /*0164*/ 	.word	0x00000001
        /*0168*/ 	.word	0x00000001


	//----- nvinfo : EIATTR_CRS_STACK_SIZE
	.align		4
.L_41:
        /*016c*/ 	.byte	0x04, 0x1e
        /*016e*/ 	.short	(.L_43 - .L_42)
.L_42:
        /*0170*/ 	.word	0x00000000


	//----- nvinfo : EIATTR_CBANK_PARAM_SIZE
	.align		4
.L_43:
        /*0174*/ 	.byte	0x03, 0x19
        /*0176*/ 	.short	0x0050


	//----- nvinfo : EIATTR_PARAM_CBANK
	.align		4
        /*0178*/ 	.byte	0x04, 0x0a
        /*017a*/ 	.short	(.L_45 - .L_44)
	.align		4
.L_44:
        /*017c*/ 	.word	index@(.nv.constant0.gluon_wgmma)
        /*0180*/ 	.short	0x0210
        /*0182*/ 	.short	0x0050


	//----- nvinfo : EIATTR_SW_WAR
	.align		4
.L_45:
        /*0184*/ 	.byte	0x04, 0x36
        /*0186*/ 	.short	(.L_47 - .L_46)
.L_46:
        /*0188*/ 	.word	0x00000008
.L_47:


//--------------------- .nv.callgraph             --------------------------
	.section	.nv.callgraph,"",@"SHT_CUDA_CALLGRAPH"
	.align	4
	.sectionentsize	8
	.align		4
        /*0000*/ 	.word	0x00000000
	.align		4
        /*0004*/ 	.word	0xffffffff
	.align		4
        /*0008*/ 	.word	0x00000000
	.align		4
        /*000c*/ 	.word	0xfffffffe
	.align		4
        /*0010*/ 	.word	0x00000000
	.align		4
        /*0014*/ 	.word	0xfffffffd
	.align		4
        /*0018*/ 	.word	0x00000000
	.align		4
        /*001c*/ 	.word	0xfffffffc


//--------------------- .text.gluon_wgmma         --------------------------
	.section	.text.gluon_wgmma,"ax",@progbits
	.align	128
        .global         gluon_wgmma
        .type           gluon_wgmma,@function
        .size           gluon_wgmma,(.L_x_52 - gluon_wgmma)
        .other          gluon_wgmma,@"STO_CUDA_ENTRY STV_DEFAULT"
gluon_wgmma:
.text.gluon_wgmma:
[----:B------:R-:W-:Y:S01]  /*0000*/  LDC R1, c[0x0][0x28] ;  /* 0x00000a00ff017b82 */ /* 0x000fe20000000800 */
[----:B------:R-:W1:Y:S07]  /*0010*/  S2R R0, SR_TID.X ;  /* 0x0000000000007919 */ /* 0x000e6e0000002100 */
[----:B------:R-:W2:Y:S01]  /*0020*/  S2UR UR4, SR_CgaCtaId ;  /* 0x00000000000479c3 */ /* 0x000ea20000008800 */
[----:B------:R-:W-:Y:S01]  /*0030*/  UMOV UR8, 0x400 ;  /* 0x0000040000087882 */ /* 0x000fe20000000000 */
[----:B------:R-:W-:Y:S01]  /*0040*/  ULDC UR6, c[0x0][0xc] ;  /* 0x0000030000067ab9 */ /* 0x000fe20000000800 */
[----:B------:R-:W-:Y:S01]  /*0050*/  ULDC.64 UR16, c[0x0][0x250] ;  /* 0x0000940000107ab9 */ /* 0x000fe20000000a00 */
[----:B------:R-:W-:Y:S04]  /*0060*/  BSSY B0, `(.L_x_0) ;  /* 0x000001e000007945 */ /* 0x000fe80003800000 */
[----:B------:R-:W3:Y:S08]  /*0070*/  LDC R2, c[0x0][0x228] ;  /* 0x00008a00ff027b82 */ /* 0x000ef00000000800 */
[----:B------:R-:W4:Y:S08]  /*0080*/  LDC R10, c[0x0][0x230] ;  /* 0x00008c00ff0a7b82 */ /* 0x000f300000000800 */
[----:B------:R-:W-:Y:S01]  /*0090*/  S2UR UR55, SR_CTAID.Y ;  /* 0x00000000003779c3 */ /* 0x000fe20000002600 */
[----:B--2---:R-:W-:-:S03]  /*00a0*/  ULEA UR8, UR4, UR8, 0x18 ;  /* 0x0000000804087291 */ /* 0x004fc6000f8ec03f */
[----:B------:R-:W-:Y:S01]  /*00b0*/  ULDC UR4, c[0x0][0x10] ;  /* 0x0000040000047ab9 */ /* 0x000fe20000000800 */
[----:B-1----:R-:W-:-:S03]  /*00c0*/  LOP3.LUT R6, R0, 0x7f, RZ, 0xc0, !PT ;  /* 0x0000007f00067812 */ /* 0x002fc600078ec0ff */
[----:B------:R-:W1:Y:S01]  /*00d0*/  S2UR UR5, SR_CTAID.Z ;  /* 0x00000000000579c3 */ /* 0x000e620000002700 */
[----:B---3--:R-:W-:Y:S01]  /*00e0*/  VIADD R2, R2, 0xffffffff ;  /* 0xffffffff02027836 */ /* 0x008fe20000000000 */
[C---:B------:R-:W-:Y:S02]  /*00f0*/  ISETP.GE.U32.AND P0, PT, R6.reuse, 0x20, PT ;  /* 0x000000200600780c */ /* 0x040fe40003f06070 */
[C---:B------:R-:W-:Y:S02]  /*0100*/  ISETP.NE.U32.AND P2, PT, R6.reuse, RZ, PT ;  /* 0x000000ff0600720c */ /* 0x040fe40003f45070 */
[----:B------:R-:W-:Y:S02]  /*0110*/  LEA R14, R6, UR8, 0x2 ;  /* 0x00000008060e7c11 */ /* 0x000fe4000f8e10ff */
[----:B------:R-:W2:Y:S01]  /*0120*/  S2UR UR54, SR_CTAID.X ;  /* 0x00000000003679c3 */ /* 0x000ea20000002500 */
[----:B----4-:R-:W-:-:S06]  /*0130*/  VIADD R11, R10, 0xffffffff ;  /* 0xffffffff0a0b7836 */ /* 0x010fcc0000000000 */
[----:B------:R3:W-:Y:S01]  /*0140*/  @!P0 STS [R14], RZ ;  /* 0x000000ff0e008388 */ /* 0x0007e20000000800 */
[----:B------:R-:W-:-:S03]  /*0150*/  NOP ;  /* 0x0000000000007918 */ /* 0x000fc60000000000 */
[----:B------:R3:W-:Y:S01]  /*0160*/  @!P2 STS [UR8+0x24], R2 ;  /* 0x00002402ff00a988 */ /* 0x0007e20008000808 */
[----:B-1----:R-:W-:-:S03]  /*0170*/  UIMAD UR4, UR5, UR4, UR55 ;  /* 0x00000004050472a4 */ /* 0x002fc6000f8e0237 */
[----:B------:R3:W-:Y:S01]  /*0180*/  @!P2 STS [UR8+0x20], R11 ;  /* 0x0000200bff00a988 */ /* 0x0007e20008000808 */
[----:B--2---:R-:W-:-:S04]  /*0190*/  UIMAD UR4, UR4, UR6, UR54 ;  /* 0x00000006040472a4 */ /* 0x004fc8000f8e0236 */
[----:B------:R-:W-:-:S04]  /*01a0*/  UIMAD UR4, UR4, 0x180, URZ ;  /* 0x00000180040478a4 */ /* 0x000fc8000f8e023f */
[----:B------:R-:W-:-:S04]  /*01b0*/  UIADD3 UR52, UP0, UR4, UR16, URZ ;  /* 0x0000001004347290 */ /* 0x000fc8000ff1e03f */
[----:B------:R-:W-:Y:S01]  /*01c0*/  ULEA.HI.X.SX32 UR53, UR4, UR17, 0x1, UP0 ;  /* 0x0000001104357291 */ /* 0x000fe200080f0e3f */
[----:B---3--:R-:W-:Y:S11]  /*01d0*/  @P2 BRA `(.L_x_1) ;  /* 0x0000000000182947 */ /* 0x008ff60003800000 */
[----:B------:R-:W1:Y:S01]  /*01e0*/  LDS R3, [UR8+0x8] ;  /* 0x00000808ff037984 */ /* 0x000e620008000800 */
[----:B------:R-:W2:Y:S01]  /*01f0*/  LDC.64 R8, c[0x0][0x210] ;  /* 0x00008400ff087b82 */ /* 0x000ea20000000a00 */
[----:B------:R-:W-:Y:S02]  /*0200*/  IMAD.MOV.U32 R4, RZ, RZ, 0x70 ;  /* 0x00000070ff047424 */ /* 0x000fe400078e00ff */
[----:B--2---:R2:W-:Y:S03]  /*0210*/  STS.64 [UR8], R8 ;  /* 0x00000008ff007988 */ /* 0x0045e60008000a08 */
[----:B-1----:R-:W-:-:S05]  /*0220*/  LOP3.LUT R3, R3, 0x10, R4, 0xd8, !PT ;  /* 0x0000001003037812 */ /* 0x002fca00078ed804 */
[----:B------:R2:W-:Y:S02]  /*0230*/  STS [UR8+0x8], R3 ;  /* 0x00000803ff007988 */ /* 0x0005e40008000808 */
.L_x_1:
[----:B------:R-:W-:Y:S05]  /*0240*/  BSYNC B0 ;  /* 0x0000000000007941 */ /* 0x000fea0003800000 */
.L_x_0:
[----:B------:R-:W-:Y:S04]  /*0250*/  BSSY B0, `(.L_x_2) ;  /* 0x000000a000007945 */ /* 0x000fe80003800000 */
[----:B------:R-:W-:Y:S05]  /*0260*/  @P2 BRA `(.L_x_3) ;  /* 0x0000000000202947 */ /* 0x000fea0003800000 */
[----:B--2---:R-:W1:Y:S01]  /*0270*/  LDS R3, [UR8+0x34] ;  /* 0x00003408ff037984 */ /* 0x004e620008000800 */
[----:B------:R-:W-:Y:S02]  /*0280*/  IMAD.MOV.U32 R4, RZ, RZ, 0x3f000000 ;  /* 0x3f000000ff047424 */ /* 0x000fe400078e00ff */
[----:B------:R-:W-:Y:S01]  /*0290*/  @!P2 IMAD.MOV.U32 R5, RZ, RZ, 0x3f ;  /* 0x0000003fff05a424 */ /* 0x000fe200078e00ff */
[----:B------:R-:W2:Y:S02]  /*02a0*/  @!P2 LDS R8, [UR8+0x38] ;  /* 0x00003808ff08a984 */ /* 0x000ea40008000800 */
[----:B-1----:R-:W-:Y:S02]  /*02b0*/  LOP3.LUT R3, R3, 0xff000000, R4, 0xb8, !PT ;  /* 0xff00000003037812 */ /* 0x002fe400078eb804 */
[----:B--2---:R-:W-:-:S03]  /*02c0*/  @!P2 LOP3.LUT R4, R8, 0xff, R5, 0xb8, !PT ;  /* 0x000000ff0804a812 */ /* 0x004fc600078eb805 */
[----:B------:R1:W-:Y:S04]  /*02d0*/  STS [UR8+0x34], R3 ;  /* 0x00003403ff007988 */ /* 0x0003e80008000808 */
[----:B------:R1:W-:Y:S02]  /*02e0*/  @!P2 STS [UR8+0x38], R4 ;  /* 0x00003804ff00a988 */ /* 0x0003e40008000808 */
.L_x_3:
[----:B------:R-:W-:Y:S05]  /*02f0*/  BSYNC B0 ;  /* 0x0000000000007941 */ /* 0x000fea0003800000 */
.L_x_2:
[----:B------:R-:W-:Y:S04]  /*0300*/  BSSY B0, `(.L_x_4) ;  /* 0x000000e000007945 */ /* 0x000fe80003800000 */
[----:B------:R-:W-:Y:S05]  /*0310*/  @P2 BRA `(.L_x_5) ;  /* 0x0000000000302947 */ /* 0x000fea0003800000 */
[----:B-1----:R-:W1:Y:S01]  /*0320*/  LDS R4, [UR8+0x34] ;  /* 0x00003408ff047984 */ /* 0x002e620008000800 */
[----:B------:R-:W3:Y:S03]  /*0330*/  LDC.64 R12, c[0x0][0x238] ;  /* 0x00008e00ff0c7b82 */ /* 0x000ee60000000a00 */
[----:B--2---:R-:W2:Y:S01]  /*0340*/  LDS R3, [UR8+0x1c] ;  /* 0x00001c08ff037984 */ /* 0x004ea20008000800 */
[C---:B---3--:R-:W-:Y:S01]  /*0350*/  SHF.L.U64.HI R8, R12.reuse, 0x1, R13 ;  /* 0x000000010c087819 */ /* 0x048fe2000001020d */
[----:B------:R-:W-:-:S03]  /*0360*/  IMAD.SHL.U32 R5, R12, 0x2, RZ ;  /* 0x000000020c057824 */ /* 0x000fc600078e00ff */
[--C-:B------:R-:W-:Y:S02]  /*0370*/  SHF.R.U32.HI R12, RZ, 0x4, R8.reuse ;  /* 0x00000004ff0c7819 */ /* 0x100fe40000011608 */
[----:B------:R-:W-:-:S05]  /*0380*/  SHF.R.U64 R5, R5, 0x4, R8 ;  /* 0x0000000405057819 */ /* 0x000fca0000001208 */
[----:B------:R3:W-:Y:S01]  /*0390*/  STS [UR8+0xc], R5 ;  /* 0x00000c05ff007988 */ /* 0x0007e20008000808 */
[----:B-1----:R-:W-:Y:S02]  /*03a0*/  LOP3.LUT R4, R4, 0x7, RZ, 0xb8, !PT ;  /* 0x0000000704047812 */ /* 0x002fe400078eb8ff */
[----:B--2---:R-:W-:-:S03]  /*03b0*/  LOP3.LUT R3, R3, 0xf, R12, 0xb8, !PT ;  /* 0x0000000f03037812 */ /* 0x004fc600078eb80c */
[----:B------:R3:W-:Y:S04]  /*03c0*/  STS [UR8+0x34], R4 ;  /* 0x00003404ff007988 */ /* 0x0007e80008000808 */
[----:B------:R3:W-:Y:S02]  /*03d0*/  STS [UR8+0x1c], R3 ;  /* 0x00001c03ff007988 */ /* 0x0007e40008000808 */
.L_x_5:
[----:B------:R-:W-:Y:S05]  /*03e0*/  BSYNC B0 ;  /* 0x0000000000007941 */ /* 0x000fea0003800000 */
.L_x_4:
[----:B------:R-:W-:Y:S04]  /*03f0*/  BSSY B1, `(.L_x_6) ;  /* 0x000001b000017945 */ /* 0x000fe80003800000 */
[----:B------:R-:W-:Y:S01]  /*0400*/  BSSY B0, `(.L_x_7) ;  /* 0x0000016000007945 */ /* 0x000fe20003800000 */
[----:B------:R-:W-:-:S03]  /*0410*/  IMAD.MOV.U32 R7, RZ, RZ, RZ ;  /* 0x000000ffff077224 */ /* 0x000fc600078e00ff */
[----:B------:R-:W-:Y:S05]  /*0420*/  @P2 BRA `(.L_x_8) ;  /* 0x0000000000202947 */ /* 0x000fea0003800000 */
[----:B-123--:R-:W1:Y:S02]  /*0430*/  LDS R3, [UR8+0x34] ;  /* 0x00003408ff037984 */ /* 0x00ee640008000800 */
[----:B-1----:R-:W-:-:S05]  /*0440*/  LOP3.LUT R3, R3, 0x38, RZ, 0xb8, !PT ;  /* 0x0000003803037812 */ /* 0x002fca00078eb8ff */
[----:B------:R1:W-:Y:S01]  /*0450*/  STS [UR8+0x34], R3 ;  /* 0x00003403ff007988 */ /* 0x0003e20008000808 */
[----:B------:R-:W-:Y:S05]  /*0460*/  @P2 BRA `(.L_x_9) ;  /* 0x0000000000202947 */ /* 0x000fea0003800000 */
[----:B-1----:R-:W1:Y:S01]  /*0470*/  LDS R3, [UR8+0x8] ;  /* 0x00000808ff037984 */ /* 0x002e620008000800 */
[----:B------:R-:W-:-:S05]  /*0480*/  IMAD.MOV.U32 R4, RZ, RZ, 0x780 ;  /* 0x00000780ff047424 */ /* 0x000fca00078e00ff */
[----:B-1----:R-:W-:-:S05]  /*0490*/  LOP3.LUT R3, R3, 0x500, R4, 0xd8, !PT ;  /* 0x0000050003037812 */ /* 0x002fca00078ed804 */
[----:B------:R4:W-:Y:S02]  /*04a0*/  STS [UR8+0x8], R3 ;  /* 0x00000803ff007988 */ /* 0x0009e40008000808 */
.L_x_8:
[----:B------:R-:W-:Y:S05]  /*04b0*/  @P2 BRA `(.L_x_10) ;  /* 0x0000000000282947 */ /* 0x000fea0003800000 */
[----:B-1234-:R-:W1:Y:S02]  /*04c0*/  LDS R3, [UR8+0x8] ;  /* 0x00000808ff037984 */ /* 0x01ee640008000800 */
[----:B-1----:R-:W-:-:S05]  /*04d0*/  LOP3.LUT R3, R3, 0x1800, RZ, 0xb8, !PT ;  /* 0x0000180003037812 */ /* 0x002fca00078eb8ff */
[----:B------:R2:W-:Y:S02]  /*04e0*/  STS [UR8+0x8], R3 ;  /* 0x00000803ff007988 */ /* 0x0005e40008000808 */
.L_x_9:
[----:B------:R-:W-:Y:S05]  /*04f0*/  @P2 BREAK B0 ;  /* 0x0000000000002942 */ /* 0x000fea0003800000 */
[----:B------:R-:W-:Y:S05]  /*0500*/  @P2 BRA `(.L_x_11) ;  /* 0x0000000000242947 */ /* 0x000fea0003800000 */
[----:B------:R-:W3:Y:S01]  /*0510*/  LDS R4, [UR8+0x8] ;  /* 0x00000808ff047984 */ /* 0x000ee20008000800 */
[----:B-12---:R-:W-:-:S05]  /*0520*/  IMAD.MOV.U32 R3, RZ, RZ, 0x6000 ;  /* 0x00006000ff037424 */ /* 0x006fca00078e00ff */
[----:B---3--:R-:W-:-:S04]  /*0530*/  LOP3.LUT R3, R4, 0x6000, R3, 0xd8, !PT ;  /* 0x0000600004037812 */ /* 0x008fc800078ed803 */
[----:B------:R-:W-:-:S05]  /*0540*/  LOP3.LUT R3, R3, 0x400000, RZ, 0xb8, !PT ;  /* 0x0040000003037812 */ /* 0x000fca00078eb8ff */
[----:B------:R5:W-:Y:S02]  /*0550*/  STS [UR8+0x8], R3 ;  /* 0x00000803ff007988 */ /* 0x000be40008000808 */
.L_x_10:
[----:B------:R-:W-:Y:S05]  /*0560*/  BSYNC B0 ;  /* 0x0000000000007941 */ /* 0x000fea0003800000 */
.L_x_7:
[----:B-12345:R-:W1:Y:S02]  /*0570*/  @!P2 LDS R3, [UR8+0x8] ;  /* 0x00000808ff03a984 */ /* 0x03ee640008000800 */
[----:B-1----:R-:W-:-:S05]  /*0580*/  @!P2 LOP3.LUT R3, R3, 0x8000, RZ, 0xb8, !PT ;  /* 0x000080000303a812 */ /* 0x002fca00078eb8ff */
[----:B------:R3:W-:Y:S02]  /*0590*/  @!P2 STS [UR8+0x8], R3 ;  /* 0x00000803ff00a988 */ /* 0x0007e40008000808 */
.L_x_11:
[----:B------:R-:W-:Y:S05]  /*05a0*/  BSYNC B1 ;  /* 0x0000000000017941 */ /* 0x000fea0003800000 */
.L_x_6:
[----:B------:R-:W-:Y:S05]  /*05b0*/  WARPSYNC.ALL ;  /* 0x0000000000007948 */ /* 0x000fea0003800000 */
[----:B-123--:R-:W1:Y:S02]  /*05c0*/  LDC R3, c[0x0][0x22c] ;  /* 0x00008b00ff037b82 */ /* 0x00ee640000000800 */
[----:B-1----:R-:W-:Y:S01]  /*05d0*/  VIADD R3, R3, 0xffffffff ;  /* 0xffffffff03037836 */ /* 0x002fe20000000000 */
[----:B------:R-:W-:Y:S06]  /*05e0*/  @P0 BRA `(.L_x_12) ;  /* 0x0000000000280947 */ /* 0x000fec0003800000 */
[----:B------:R-:W1:Y:S01]  /*05f0*/  S2R R4, SR_LANEID ;  /* 0x0000000000047919 */ /* 0x000e620000000000 */
[----:B------:R-:W-:Y:S05]  /*0600*/  WARPSYNC.ALL ;  /* 0x0000000000007948 */ /* 0x000fea0003800000 */
[----:B-1----:R-:W-:-:S05]  /*0610*/  IMAD.SHL.U32 R8, R4, 0x4, RZ ;  /* 0x0000000404087824 */ /* 0x002fca00078e00ff */
[----:B------:R-:W1:Y:S01]  /*0620*/  LDS R9, [R8+UR8] ;  /* 0x0000000808097984 */ /* 0x000e620008000800 */
[----:B------:R-:W-:-:S05]  /*0630*/  IADD3 R4, P1, R8, UR52, RZ ;  /* 0x0000003408047c10 */ /* 0x000fca000ff3e0ff */
[----:B------:R-:W-:-:S05]  /*0640*/  IMAD.X R5, RZ, RZ, UR53, P1 ;  /* 0x00000035ff057e24 */ /* 0x000fca00088e06ff */
[----:B-1----:R1:W2:Y:S01]  /*0650*/  ATOMG.E.EXCH.STRONG.GPU PT, RZ, [R4], R9 ;  /* 0x0000000904ff73a8 */ /* 0x0022a200041ee100 */
[----:B------:R-:W-:-:S04]  /*0660*/  DEPBAR {5,4,3,2,1,0} ;  /* 0x0000003f0000791a */ /* 0x000fc80000000000 */
[----:B------:R1:W-:Y:S01]  /*0670*/  UTMACCTL.IV [UR52] ;  /* 0x00000000340079b9 */ /* 0x0003e20008000000 */
[----:B------:R-:W-:Y:S01]  /*0680*/  NOP ;  /* 0x0000000000007918 */ /* 0x000fe20000000000 */
.L_x_12:
[----:B------:R-:W-:Y:S05]  /*0690*/  @P0 BRA `(.L_x_13) ;  /* 0x00000000000c0947 */ /* 0x000fea0003800000 */
[----:B------:R0:W-:Y:S01]  /*06a0*/  UTMACMDFLUSH ;  /* 0x00000000000079b7 */ /* 0x0001e20000000000 */
[----:B------:R-:W-:Y:S05]  /*06b0*/  @P0 BRA `(.L_x_13) ;  /* 0x0000000000040947 */ /* 0x000fea0003800000 */
[----:B------:R-:W-:-:S04]  /*06c0*/  DEPBAR.LE SB0, 0x0 ;  /* 0x000080000000791a */ /* 0x000fc80000000000 */
.L_x_13:
[----:B------:R-:W-:Y:S05]  /*06d0*/  WARPSYNC.ALL ;  /* 0x0000000000007948 */ /* 0x000fea0003800000 */
[----:B--2---:R-:W-:Y:S06]  /*06e0*/  BAR.SYNC.DEFER_BLOCKING 0x0 ;  /* 0x0000000000007b1d */ /* 0x004fec0000010000 */
[----:B------:R-:W-:Y:S02]  /*06f0*/  BSSY B1, `(.L_x_14) ;  /* 0x000000b000017945 */ /* 0x000fe40003800000 */
[----:B------:R-:W-:Y:S06]  /*0700*/  BAR.SYNC.DEFER_BLOCKING 0x0 ;  /* 0x0000000000007b1d */ /* 0x000fec0000010000 */
[----:B------:R2:W-:Y:S01]  /*0710*/  @!P0 STS [R14], RZ ;  /* 0x000000ff0e008388 */ /* 0x0005e20000000800 */
[----:B------:R-:W-:Y:S01]  /*0720*/  NOP ;  /* 0x0000000000007918 */ /* 0x000fe20000000000 */
[----:B------:R-:W-:Y:S05]  /*0730*/  @P2 BRA `(.L_x_15) ;  /* 0x0000000000182947 */ /* 0x000fea0003800000 */
[----:B-1----:R-:W1:Y:S01]  /*0740*/  LDS R4, [UR8+0x8] ;  /* 0x00000808ff047984 */ /* 0x002e620008000800 */
[----:B------:R-:W3:Y:S01]  /*0750*/  LDC.64 R8, c[0x0][0x218] ;  /* 0x00008600ff087b82 */ /* 0x000ee20000000a00 */
[----:B------:R-:W-:Y:S02]  /*0760*/  IMAD.MOV.U32 R5, RZ, RZ, 0x70 ;  /* 0x00000070ff057424 */ /* 0x000fe400078e00ff */
[----:B---3--:R3:W-:Y:S03]  /*0770*/  STS.64 [UR8], R8 ;  /* 0x00000008ff007988 */ /* 0x0087e60008000a08 */
[----:B-1----:R-:W-:-:S05]  /*0780*/  LOP3.LUT R4, R4, 0x10, R5, 0xd8, !PT ;  /* 0x0000001004047812 */ /* 0x002fca00078ed805 */
[----:B------:R3:W-:Y:S02]  /*0790*/  STS [UR8+0x8], R4 ;  /* 0x00000804ff007988 */ /* 0x0007e40008000808 */
.L_x_15:
[----:B-1----:R-:W-:Y:S05]  /*07a0*/  BSYNC B1 ;  /* 0x0000000000017941 */ /* 0x002fea0003800000 */
.L_x_14:
[----:B------:R-:W-:Y:S04]  /*07b0*/  BSSY B1, `(.L_x_16) ;  /* 0x000000a000017945 */ /* 0x000fe80003800000 */
[----:B------:R-:W-:Y:S05]  /*07c0*/  @P2 BRA `(.L_x_17) ;  /* 0x0000000000202947 */ /* 0x000fea0003800000 */
[----:B---3--:R-:W1:Y:S01]  /*07d0*/  LDS R4, [UR8+0x34] ;  /* 0x00003408ff047984 */ /* 0x008e620008000800 */
[----:B------:R-:W-:Y:S02]  /*07e0*/  IMAD.MOV.U32 R9, RZ, RZ, 0x3f000000 ;  /* 0x3f000000ff097424 */ /* 0x000fe400078e00ff */
[----:B------:R-:W-:Y:S01]  /*07f0*/  @!P2 IMAD.MOV.U32 R5, RZ, RZ, 0x7f ;  /* 0x0000007fff05a424 */ /* 0x000fe200078e00ff */
[----:B------:R-:W3:Y:S02]  /*0800*/  @!P2 LDS R8, [UR8+0x38] ;  /* 0x00003808ff08a984 */ /* 0x000ee40008000800 */
[----:B-1----:R-:W-:Y:S02]  /*0810*/  LOP3.LUT R4, R4, 0xff000000, R9, 0xb8, !PT ;  /* 0xff00000004047812 */ /* 0x002fe400078eb809 */
[----:B---3--:R-:W-:-:S03]  /*0820*/  @!P2 LOP3.LUT R5, R8, 0xff, R5, 0xb8, !PT ;  /* 0x000000ff0805a812 */ /* 0x008fc600078eb805 */
[----:B------:R1:W-:Y:S04]  /*0830*/  STS [UR8+0x34], R4 ;  /* 0x00003404ff007988 */ /* 0x0003e80008000808 */
[----:B------:R1:W-:Y:S02]  /*0840*/  @!P2 STS [UR8+0x38], R5 ;  /* 0x00003805ff00a988 */ /* 0x0003e40008000808 */
.L_x_17:
[----:B------:R-:W-:Y:S05]  /*0850*/  BSYNC B1 ;  /* 0x0000000000017941 */ /* 0x000fea0003800000 */
.L_x_16:
[----:B------:R-:W-:Y:S04]  /*0860*/  BSSY B1, `(.L_x_18) ;  /* 0x0000004000017945 */ /* 0x000fe80003800000 */
[----:B------:R-:W-:Y:S05]  /*0870*/  @P2 BRA `(.L_x_19) ;  /* 0x0000000000082947 */ /* 0x000fea0003800000 */
[----:B------:R4:W-:Y:S04]  /*0880*/  STS [UR8+0x24], R11 ;  /* 0x0000240bff007988 */ /* 0x0009e80008000808 */
[----:B------:R4:W-:Y:S02]  /*0890*/  STS [UR8+0x20], R3 ;  /* 0x00002003ff007988 */ /* 0x0009e40008000808 */
.L_x_19:
[----:B------:R-:W-:Y:S05]  /*08a0*/  BSYNC B1 ;  /* 0x0000000000017941 */ /* 0x000fea0003800000 */
.L_x_18:
[----:B------:R-:W-:Y:S04]  /*08b0*/  BSSY B1, `(.L_x_20) ;  /* 0x000000e000017945 */ /* 0x000fe80003800000 */
[----:B------:R-:W-:Y:S05]  /*08c0*/  @P2 BRA `(.L_x_21) ;  /* 0x0000000000302947 */ /* 0x000fea0003800000 */
[----:B-1----:R-:W1:Y:S01]  /*08d0*/  LDS R5, [UR8+0x34] ;  /* 0x00003408ff057984 */ /* 0x002e620008000800 */
[----:B---3--:R-:W3:Y:S03]  /*08e0*/  LDC.64 R8, c[0x0][0x240] ;  /* 0x00009000ff087b82 */ /* 0x008ee60000000a00 */
[----:B------:R-:W5:Y:S01]  /*08f0*/  LDS R4, [UR8+0x1c] ;  /* 0x00001c08ff047984 */ /* 0x000f620008000800 */
[C---:B---3--:R-:W-:Y:S01]  /*0900*/  SHF.L.U64.HI R9, R8.reuse, 0x1, R9 ;  /* 0x0000000108097819 */ /* 0x048fe20000010209 */
[----:B------:R-:W-:-:S03]  /*0910*/  IMAD.SHL.U32 R8, R8, 0x2, RZ ;  /* 0x0000000208087824 */ /* 0x000fc600078e00ff */
[--C-:B----4-:R-:W-:Y:S02]  /*0920*/  SHF.R.U32.HI R11, RZ, 0x4, R9.reuse ;  /* 0x00000004ff0b7819 */ /* 0x110fe40000011609 */
[----:B------:R-:W-:-:S05]  /*0930*/  SHF.R.U64 R8, R8, 0x4, R9 ;  /* 0x0000000408087819 */ /* 0x000fca0000001209 */
[----:B------:R3:W-:Y:S01]  /*0940*/  STS [UR8+0xc], R8 ;  /* 0x00000c08ff007988 */ /* 0x0007e20008000808 */
[----:B-1----:R-:W-:Y:S02]  /*0950*/  LOP3.LUT R5, R5, 0x7, RZ, 0xb8, !PT ;  /* 0x0000000705057812 */ /* 0x002fe400078eb8ff */
[----:B-----5:R-:W-:-:S03]  /*0960*/  LOP3.LUT R4, R4, 0xf, R11, 0xb8, !PT ;  /* 0x0000000f04047812 */ /* 0x020fc600078eb80b */
[----:B------:R3:W-:Y:S04]  /*0970*/  STS [UR8+0x34], R5 ;  /* 0x00003405ff007988 */ /* 0x0007e80008000808 */
[----:B------:R3:W-:Y:S02]  /*0980*/  STS [UR8+0x1c], R4 ;  /* 0x00001c04ff007988 */ /* 0x0007e40008000808 */
.L_x_21:
[----:B------:R-:W-:Y:S05]  /*0990*/  BSYNC B1 ;  /* 0x0000000000017941 */ /* 0x000fea0003800000 */
.L_x_20:
[----:B------:R-:W-:Y:S04]  /*09a0*/  BSSY B2, `(.L_x_22) ;  /* 0x000001a000027945 */ /* 0x000fe80003800000 */
[----:B------:R-:W-:Y:S04]  /*09b0*/  BSSY B1, `(.L_x_23) ;  /* 0x0000015000017945 */ /* 0x000fe80003800000 */
[----:B------:R-:W-:Y:S05]  /*09c0*/  @P2 BRA `(.L_x_24) ;  /* 0x0000000000202947 */ /* 0x000fea0003800000 */
[----:B-1-3--:R-:W1:Y:S02]  /*09d0*/  LDS R4, [UR8+0x34] ;  /* 0x00003408ff047984 */ /* 0x00ae640008000800 */
[----:B-1----:R-:W-:-:S05]  /*09e0*/  LOP3.LUT R4, R4, 0x38, RZ, 0xb8, !PT ;  /* 0x0000003804047812 */ /* 0x002fca00078eb8ff */
[----:B------:R1:W-:Y:S01]  /*09f0*/  STS [UR8+0x34], R4 ;  /* 0x00003404ff007988 */ /* 0x0003e20008000808 */
[----:B------:R-:W-:Y:S05]  /*0a00*/  @P2 BRA `(.L_x_25) ;  /* 0x0000000000202947 */ /* 0x000fea0003800000 */
[----:B-1----:R-:W1:Y:S01]  /*0a10*/  LDS R4, [UR8+0x8] ;  /* 0x00000808ff047984 */ /* 0x002e620008000800 */
[----:B------:R-:W-:-:S05]  /*0a20*/  IMAD.MOV.U32 R5, RZ, RZ, 0x780 ;  /* 0x00000780ff057424 */ /* 0x000fca00078e00ff */
[----:B-1----:R-:W-:-:S05]  /*0a30*/  LOP3.LUT R4, R4, 0x500, R5, 0xd8, !PT ;  /* 0x0000050004047812 */ /* 0x002fca00078ed805 */
[----:B------:R5:W-:Y:S02]  /*0a40*/  STS [UR8+0x8], R4 ;  /* 0x00000804ff007988 */ /* 0x000be40008000808 */
.L_x_24:
[----:B------:R-:W-:Y:S05]  /*0a50*/  @P2 BRA `(.L_x_26) ;  /* 0x0000000000282947 */ /* 0x000fea0003800000 */
[----:B-1-3-5:R-:W1:Y:S02]  /*0a60*/  LDS R4, [UR8+0x8] ;  /* 0x00000808ff047984 */ /* 0x02ae640008000800 */
[----:B-1----:R-:W-:-:S05]  /*0a70*/  LOP3.LUT R4, R4, 0x1800, RZ, 0xb8, !PT ;  /* 0x0000180004047812 */ /* 0x002fca00078eb8ff */
[----:B------:R3:W-:Y:S02]  /*0a80*/  STS [UR8+0x8], R4 ;  /* 0x00000804ff007988 */ /* 0x0007e40008000808 */
.L_x_25:
[----:B------:R-:W-:Y:S05]  /*0a90*/  @P2 BREAK B1 ;  /* 0x0000000000012942 */ /* 0x000fea0003800000 */
[----:B------:R-:W-:Y:S05]  /*0aa0*/  @P2 BRA `(.L_x_27) ;  /* 0x0000000000242947 */ /* 0x000fea0003800000 */
[----:B-1-3--:R-:W1:Y:S01]  /*0ab0*/  LDS R4, [UR8+0x8] ;  /* 0x00000808ff047984 */ /* 0x00ae620008000800 */
[----:B------:R-:W-:-:S05]  /*0ac0*/  IMAD.MOV.U32 R5, RZ, RZ, 0x6000 ;  /* 0x00006000ff057424 */ /* 0x000fca00078e00ff */
[----:B-1----:R-:W-:-:S04]  /*0ad0*/  LOP3.LUT R4, R4, 0x6000, R5, 0xd8, !PT ;  /* 0x0000600004047812 */ /* 0x002fc800078ed805 */
[----:B------:R-:W-:-:S05]  /*0ae0*/  LOP3.LUT R4, R4, 0x400000, RZ, 0xb8, !PT ;  /* 0x0040000004047812 */ /* 0x000fca00078eb8ff */
[----:B------:R1:W-:Y:S02]  /*0af0*/  STS [UR8+0x8], R4 ;  /* 0x00000804ff007988 */ /* 0x0003e40008000808 */
.L_x_26:
[----:B------:R-:W-:Y:S05]  /*0b00*/  BSYNC B1 ;  /* 0x0000000000017941 */ /* 0x000fea0003800000 */
.L_x_23:
[----:B-1-3-5:R-:W1:Y:S02]  /*0b10*/  @!P2 LDS R4, [UR8+0x8] ;  /* 0x00000808ff04a984 */ /* 0x02ae640008000800 */
[----:B-1----:R-:W-:-:S05]  /*0b20*/  @!P2 LOP3.LUT R4, R4, 0x8000, RZ, 0xb8, !PT ;  /* 0x000080000404a812 */ /* 0x002fca00078eb8ff */
[----:B------:R5:W-:Y:S02]  /*0b30*/  @!P2 STS [UR8+0x8], R4 ;  /* 0x00000804ff00a988 */ /* 0x000be40008000808 */
.L_x_27:
[----:B------:R-:W-:Y:S05]  /*0b40*/  BSYNC B2 ;  /* 0x0000000000027941 */ /* 0x000fea0003800000 */
.L_x_22:
[----:B------:R-:W-:Y:S05]  /*0b50*/  WARPSYNC.ALL ;  /* 0x0000000000007948 */ /* 0x000fea0003800000 */
[----:B------:R-:W-:-:S04]  /*0b60*/  UIADD3 UR19, UR4, 0x80, URZ ;  /* 0x0000008004137890 */ /* 0x000fc8000fffe03f */
[----:B------:R-:W-:-:S04]  /*0b70*/  UIADD3 UR18, UP0, UR19, UR16, URZ ;  /* 0x0000001013127290 */ /* 0x000fc8000ff1e03f */
[----:B------:R-:W-:Y:S01]  /*0b80*/  ULEA.HI.X.SX32 UR19, UR19, UR17, 0x1, UP0 ;  /* 0x0000001113137291 */ /* 0x000fe200080f0e3f */
[----:B------:R-:W-:Y:S11]  /*0b90*/  @P0 BRA `(.L_x_28) ;  /* 0x0000000000280947 */ /* 0x000ff60003800000 */
[----:B-1-3-5:R-:W1:Y:S01]  /*0ba0*/  S2R R4, SR_LANEID ;  /* 0x0000000000047919 */ /* 0x02ae620000000000 */
[----:B------:R-:W-:Y:S05]  /*0bb0*/  WARPSYNC.ALL ;  /* 0x0000000000007948 */ /* 0x000fea0003800000 */
[----:B-1----:R-:W-:-:S05]  /*0bc0*/  IMAD.SHL.U32 R8, R4, 0x4, RZ ;  /* 0x0000000404087824 */ /* 0x002fca00078e00ff */
[----:B------:R-:W1:Y:S01]  /*0bd0*/  LDS R9, [R8+UR8] ;  /* 0x0000000808097984 */ /* 0x000e620008000800 */
[----:B------:R-:W-:-:S05]  /*0be0*/  IADD3 R4, P1, R8, UR18, RZ ;  /* 0x0000001208047c10 */ /* 0x000fca000ff3e0ff */
[----:B------:R-:W-:-:S05]  /*0bf0*/  IMAD.X R5, RZ, RZ, UR19, P1 ;  /* 0x00000013ff057e24 */ /* 0x000fca00088e06ff */
[----:B-1----:R1:W3:Y:S01]  /*0c00*/  ATOMG.E.EXCH.STRONG.GPU PT, RZ, [R4], R9 ;  /* 0x0000000904ff73a8 */ /* 0x0022e200041ee100 */
[----:B------:R-:W-:-:S04]  /*0c10*/  DEPBAR {5,4,3,2,1,0} ;  /* 0x0000003f0000791a */ /* 0x000fc80000000000 */
[----:B------:R1:W-:Y:S01]  /*0c20*/  UTMACCTL.IV [UR18] ;  /* 0x00000000120079b9 */ /* 0x0003e20008000000 */
[----:B------:R-:W-:Y:S01]  /*0c30*/  NOP ;  /* 0x0000000000007918 */ /* 0x000fe20000000000 */
.L_x_28:
[----:B------:R-:W-:Y:S05]  /*0c40*/  @P0 BRA `(.L_x_29) ;  /* 0x00000000000c0947 */ /* 0x000fea0003800000 */
[----:B------:R0:W-:Y:S01]  /*0c50*/  UTMACMDFLUSH ;  /* 0x00000000000079b7 */ /* 0x0001e20000000000 */
[----:B------:R-:W-:Y:S05]  /*0c60*/  @P0 BRA `(.L_x_29) ;  /* 0x0000000000040947 */ /* 0x000fea0003800000 */
[----:B------:R-:W-:-:S04]  /*0c70*/  DEPBAR.LE SB0, 0x0 ;  /* 0x000080000000791a */ /* 0x000fc80000000000 */
.L_x_29:
[----:B------:R-:W-:Y:S05]  /*0c80*/  WARPSYNC.ALL ;  /* 0x0000000000007948 */ /* 0x000fea0003800000 */
[----:B---3--:R-:W-:Y:S06]  /*0c90*/  BAR.SYNC.DEFER_BLOCKING 0x0 ;  /* 0x0000000000007b1d */ /* 0x008fec0000010000 */
[----:B------:R-:W-:Y:S02]  /*0ca0*/  BSSY B2, `(.L_x_30) ;  /* 0x000000b000027945 */ /* 0x000fe40003800000 */
[----:B------:R-:W-:Y:S06]  /*0cb0*/  BAR.SYNC.DEFER_BLOCKING 0x0 ;  /* 0x0000000000007b1d */ /* 0x000fec0000010000 */
[----:B------:R3:W-:Y:S01]  /*0cc0*/  @!P0 STS [R14], RZ ;  /* 0x000000ff0e008388 */ /* 0x0007e20000000800 */
[----:B------:R-:W-:Y:S01]  /*0cd0*/  NOP ;  /* 0x0000000000007918 */ /* 0x000fe20000000000 */
[----:B------:R-:W-:Y:S05]  /*0ce0*/  @P2 BRA `(.L_x_31) ;  /* 0x0000000000182947 */ /* 0x000fea0003800000 */
[----:B-1---5:R-:W1:Y:S01]  /*0cf0*/  LDS R4, [UR8+0x8] ;  /* 0x00000808ff047984 */ /* 0x022e620008000800 */
[----:B------:R-:W5:Y:S01]  /*0d00*/  LDC.64 R8, c[0x0][0x220] ;  /* 0x00008800ff087b82 */ /* 0x000f620000000a00 */
[----:B------:R-:W-:Y:S02]  /*0d10*/  IMAD.MOV.U32 R5, RZ, RZ, 0x70 ;  /* 0x00000070ff057424 */ /* 0x000fe400078e00ff */
[----:B-----5:R5:W-:Y:S03]  /*0d20*/  STS.64 [UR8], R8 ;  /* 0x00000008ff007988 */ /* 0x020be60008000a08 */
[----:B-1----:R-:W-:-:S05]  /*0d30*/  LOP3.LUT R4, R4, 0x10, R5, 0xd8, !PT ;  /* 0x0000001004047812 */ /* 0x002fca00078ed805 */
[----:B------:R5:W-:Y:S02]  /*0d40*/  STS [UR8+0x8], R4 ;  /* 0x00000804ff007988 */ /* 0x000be40008000808 */
.L_x_31:
[----:B-1----:R-:W-:Y:S05]  /*0d50*/  BSYNC B2 ;  /* 0x0000000000027941 */ /* 0x002fea0003800000 */
.L_x_30:
[----:B------:R-:W-:Y:S04]  /*0d60*/  BSSY B3, `(.L_x_32) ;  /* 0x0000011000037945 */ /* 0x000fe80003800000 */
[----:B------:R-:W-:Y:S04]  /*0d70*/  BSSY B2, `(.L_x_33) ;  /* 0x000000e000027945 */ /* 0x000fe80003800000 */
[----:B------:R-:W-:Y:S05]  /*0d80*/  @P2 BRA `(.L_x_34) ;  /* 0x0000000000242947 */ /* 0x000fea0003800000 */
[----:B-----5:R-:W1:Y:S01]  /*0d90*/  LDS R4, [UR8+0x34] ;  /* 0x00003408ff047984 */ /* 0x020e620008000800 */
[----:B------:R-:W-:-:S05]  /*0da0*/  IMAD.MOV.U32 R5, RZ, RZ, 0x3f000000 ;  /* 0x3f000000ff057424 */ /* 0x000fca00078e00ff */
[----:B-1----:R-:W-:-:S05]  /*0db0*/  LOP3.LUT R4, R4, 0xff000000, R5, 0xb8, !PT ;  /* 0xff00000004047812 */ /* 0x002fca00078eb805 */
[----:B------:R1:W-:Y:S01]  /*0dc0*/  STS [UR8+0x34], R4 ;  /* 0x00003404ff007988 */ /* 0x0003e20008000808 */
[----:B------:R-:W-:Y:S05]  /*0dd0*/  @P2 BRA `(.L_x_35) ;  /* 0x00000000001c2947 */ /* 0x000fea0003800000 */
[----:B-1----:R-:W1:Y:S01]  /*0de0*/  LDS R4, [UR8+0x38] ;  /* 0x00003808ff047984 */ /* 0x002e620008000800 */
[----:B------:R-:W-:-:S05]  /*0df0*/  IMAD.MOV.U32 R5, RZ, RZ, 0x3f ;  /* 0x0000003fff057424 */ /* 0x000fca00078e00ff */
[----:B-1----:R-:W-:-:S05]  /*0e00*/  LOP3.LUT R4, R4, 0xff, R5, 0xb8, !PT ;  /* 0x000000ff04047812 */ /* 0x002fca00078eb805 */
[----:B------:R1:W-:Y:S02]  /*0e10*/  STS [UR8+0x38], R4 ;  /* 0x00003804ff007988 */ /* 0x0003e40008000808 */
.L_x_34:
[----:B------:R-:W-:Y:S05]  /*0e20*/  @P2 BREAK B2 ;  /* 0x0000000000022942 */ /* 0x000fea0003800000 */
[----:B------:R-:W-:Y:S05]  /*0e30*/  @P2 BRA `(.L_x_36) ;  /* 0x00000000000c2947 */ /* 0x000fea0003800000 */
[----:B------:R1:W-:Y:S02]  /*0e40*/  STS [UR8+0x20], R3 ;  /* 0x00002003ff007988 */ /* 0x0003e40008000808 */
.L_x_35:
[----:B------:R-:W-:Y:S05]  /*0e50*/  BSYNC B2 ;  /* 0x0000000000027941 */ /* 0x000fea0003800000 */
.L_x_33:
[----:B------:R1:W-:Y:S02]  /*0e60*/  @!P2 STS [UR8+0x24], R2 ;  /* 0x00002402ff00a988 */ /* 0x0003e40008000808 */
.L_x_36:
[----:B------:R-:W-:Y:S05]  /*0e70*/  BSYNC B3 ;  /* 0x0000000000037941 */ /* 0x000fea0003800000 */
.L_x_32:
[----:B------:R-:W-:Y:S05]  /*0e80*/  WARPSYNC.ALL ;  /* 0x0000000000007948 */ /* 0x000fea0003800000 */
[----:B------:R-:W-:Y:S04]  /*0e90*/  BSSY B3, `(.L_x_37) ;  /* 0x000000e000037945 */ /* 0x000fe80003800000 */
[----:B------:R-:W-:Y:S05]  /*0ea0*/  @P2 BRA `(.L_x_38) ;  /* 0x0000000000302947 */ /* 0x000fea0003800000 */
[----:B-1--4-:R-:W1:Y:S01]  /*0eb0*/  LDS R3, [UR8+0x34] ;  /* 0x00003408ff037984 */ /* 0x012e620008000800 */
[----:B-----5:R-:W4:Y:S03]  /*0ec0*/  LDC.64 R4, c[0x0][0x248] ;  /* 0x00009200ff047b82 */ /* 0x020f260000000a00 */
[----:B------:R-:W5:Y:S01]  /*0ed0*/  LDS R2, [UR8+0x1c] ;  /* 0x00001c08ff027984 */ /* 0x000f620008000800 */
[C---:B----4-:R-:W-:Y:S01]  /*0ee0*/  SHF.L.U64.HI R5, R4.reuse, 0x1, R5 ;  /* 0x0000000104057819 */ /* 0x050fe20000010205 */
[----:B------:R-:W-:-:S03]  /*0ef0*/  IMAD.SHL.U32 R4, R4, 0x2, RZ ;  /* 0x0000000204047824 */ /* 0x000fc600078e00ff */
[--C-:B------:R-:W-:Y:S02]  /*0f00*/  SHF.R.U32.HI R9, RZ, 0x4, R5.reuse ;  /* 0x00000004ff097819 */ /* 0x100fe40000011605 */
[----:B------:R-:W-:-:S05]  /*0f10*/  SHF.R.U64 R4, R4, 0x4, R5 ;  /* 0x0000000404047819 */ /* 0x000fca0000001205 */
[----:B------:R4:W-:Y:S01]  /*0f20*/  STS [UR8+0xc], R4 ;  /* 0x00000c04ff007988 */ /* 0x0009e20008000808 */
[----:B-1----:R-:W-:Y:S02]  /*0f30*/  LOP3.LUT R3, R3, 0x7, RZ, 0xb8, !PT ;  /* 0x0000000703037812 */ /* 0x002fe400078eb8ff */
[----:B-----5:R-:W-:-:S03]  /*0f40*/  LOP3.LUT R2, R2, 0xf, R9, 0xb8, !PT ;  /* 0x0000000f02027812 */ /* 0x020fc600078eb809 */
[----:B------:R4:W-:Y:S04]  /*0f50*/  STS [UR8+0x34], R3 ;  /* 0x00003403ff007988 */ /* 0x0009e80008000808 */
[----:B------:R4:W-:Y:S02]  /*0f60*/  STS [UR8+0x1c], R2 ;  /* 0x00001c02ff007988 */ /* 0x0009e40008000808 */
.L_x_38:
[----:B------:R-:W-:Y:S05]  /*0f70*/  BSYNC B3 ;  /* 0x0000000000037941 */ /* 0x000fea0003800000 */
.L_x_37:
[----:B------:R-:W-:Y:S04]  /*0f80*/  BSSY B3, `(.L_x_39) ;  /* 0x000001a000037945 */ /* 0x000fe80003800000 */
[----:B------:R-:W-:Y:S04]  /*0f90*/  BSSY B4, `(.L_x_40) ;  /* 0x0000015000047945 */ /* 0x000fe80003800000 */
[----:B------:R-:W-:Y:S05]  /*0fa0*/  @P2 BRA `(.L_x_41) ;  /* 0x0000000000202947 */ /* 0x000fea0003800000 */
[----:B-1--4-:R-:W1:Y:S02]  /*0fb0*/  LDS R2, [UR8+0x34] ;  /* 0x00003408ff027984 */ /* 0x012e640008000800 */
[----:B-1----:R-:W-:-:S05]  /*0fc0*/  LOP3.LUT R2, R2, 0x38, RZ, 0xb8, !PT ;  /* 0x0000003802027812 */ /* 0x002fca00078eb8ff */
[----:B------:R1:W-:Y:S01]  /*0fd0*/  STS [UR8+0x34], R2 ;  /* 0x00003402ff007988 */ /* 0x0003e20008000808 */
[----:B------:R-:W-:Y:S05]  /*0fe0*/  @P2 BRA `(.L_x_42) ;  /* 0x0000000000202947 */ /* 0x000fea0003800000 */
[----:B-1----:R-:W1:Y:S01]  /*0ff0*/  LDS R2, [UR8+0x8] ;  /* 0x00000808ff027984 */ /* 0x002e620008000800 */
[----:B------:R-:W-:-:S05]  /*1000*/  IMAD.MOV.U32 R3, RZ, RZ, 0x780 ;  /* 0x00000780ff037424 */ /* 0x000fca00078e00ff */
[----:B-1----:R-:W-:-:S05]  /*1010*/  LOP3.LUT R2, R2, 0x500, R3, 0xd8, !PT ;  /* 0x0000050002027812 */ /* 0x002fca00078ed803 */
[----:B------:R1:W-:Y:S02]  /*1020*/  STS [UR8+0x8], R2 ;  /* 0x00000802ff007988 */ /* 0x0003e40008000808 */
.L_x_41:
[----:B------:R-:W-:Y:S05]  /*1030*/  @P2 BRA `(.L_x_43) ;  /* 0x0000000000282947 */ /* 0x000fea0003800000 */
[----:B-1--4-:R-:W1:Y:S02]  /*1040*/  LDS R2, [UR8+0x8] ;  /* 0x00000808ff027984 */ /* 0x012e640008000800 */
[----:B-1----:R-:W-:-:S05]  /*1050*/  LOP3.LUT R2, R2, 0x1800, RZ, 0xb8, !PT ;  /* 0x0000180002027812 */ /* 0x002fca00078eb8ff */
[----:B------:R4:W-:Y:S02]  /*1060*/  STS [UR8+0x8], R2 ;  /* 0x00000802ff007988 */ /* 0x0009e40008000808 */
.L_x_42:
[----:B------:R-:W-:Y:S05]  /*1070*/  @P2 BREAK B4 ;  /* 0x0000000000042942 */ /* 0x000fea0003800000 */
[----:B------:R-:W-:Y:S05]  /*1080*/  @P2 BRA `(.L_x_44) ;  /* 0x0000000000242947 */ /* 0x000fea0003800000 */
[----:B-1--4-:R-:W1:Y:S01]  /*1090*/  LDS R2, [UR8+0x8] ;  /* 0x00000808ff027984 */ /* 0x012e620008000800 */
[----:B------:R-:W-:-:S05]  /*10a0*/  IMAD.MOV.U32 R3, RZ, RZ, 0x6000 ;  /* 0x00006000ff037424 */ /* 0x000fca00078e00ff */
[----:B-1----:R-:W-:-:S04]  /*10b0*/  LOP3.LUT R2, R2, 0x6000, R3, 0xd8, !PT ;  /* 0x0000600002027812 */ /* 0x002fc800078ed803 */
[----:B------:R-:W-:-:S05]  /*10c0*/  LOP3.LUT R2, R2, 0x400000, RZ, 0xb8, !PT ;  /* 0x0040000002027812 */ /* 0x000fca00078eb8ff */
[----:B------:R1:W-:Y:S02]  /*10d0*/  STS [UR8+0x8], R2 ;  /* 0x00000802ff007988 */ /* 0x0003e40008000808 */
.L_x_43:
[----:B------:R-:W-:Y:S05]  /*10e0*/  BSYNC B4 ;  /* 0x0000000000047941 */ /* 0x000fea0003800000 */
.L_x_40:
[----:B-1--4-:R-:W1:Y:S02]  /*10f0*/  @!P2 LDS R2, [UR8+0x8] ;  /* 0x00000808ff02a984 */ /* 0x012e640008000800 */
[----:B-1----:R-:W-:-:S05]  /*1100*/  @!P2 LOP3.LUT R2, R2, 0x8000, RZ, 0xb8, !PT ;  /* 0x000080000202a812 */ /* 0x002fca00078eb8ff */
[----:B------:R1:W-:Y:S02]  /*1110*/  @!P2 STS [UR8+0x8], R2 ;  /* 0x00000802ff00a988 */ /* 0x0003e40008000808 */
.L_x_44:
[----:B------:R-:W-:Y:S05]  /*1120*/  BSYNC B3 ;  /* 0x0000000000037941 */ /* 0x000fea0003800000 */
.L_x_39:
[----:B------:R-:W-:Y:S05]  /*1130*/  WARPSYNC.ALL ;  /* 0x0000000000007948 */ /* 0x000fea0003800000 */
[----:B------:R-:W-:Y:S01]  /*1140*/  UIADD3 UR4, UR4, 0x100, URZ ;  /* 0x0000010004047890 */ /* 0x000fe2000fffe03f */
[----:B------:R-:W-:Y:S02]  /*1150*/  ISETP.GE.AND P1, PT, R10, 0x1, PT ;  /* 0x000000010a00780c */ /* 0x000fe40003f26270 */
[----:B------:R-:W-:Y:S02]  /*1160*/  CS2R R24, SRZ ;  /* 0x0000000000187805 */ /* 0x000fe4000001ff00 */
[----:B------:R-:W-:Y:S01]  /*1170*/  CS2R R26, SRZ ;  /* 0x00000000001a7805 */ /* 0x000fe2000001ff00 */
[----:B------:R-:W-:Y:S01]  /*1180*/  UIADD3 UR16, UP0, UR4, UR16, URZ ;  /* 0x0000001004107290 */ /* 0x000fe2000ff1e03f */
[----:B------:R-:W-:-:S03]  /*1190*/  IMAD.MOV.U32 R28, RZ, RZ, RZ ;  /* 0x000000ffff1c7224 */ /* 0x000fc600078e00ff */
[----:B------:R-:W-:Y:S01]  /*11a0*/  ULEA.HI.X.SX32 UR17, UR4, UR17, 0x1, UP0 ;  /* 0x0000001104117291 */ /* 0x000fe200080f0e3f */
[----:B------:R-:W-:Y:S11]  /*11b0*/  @P0 BRA `(.L_x_45) ;  /* 0x0000000000280947 */ /* 0x000ff60003800000 */
[----:B-1--4-:R-:W5:Y:S01]  /*11c0*/  S2R R2, SR_LANEID ;  /* 0x0000000000027919 */ /* 0x012f620000000000 */
[----:B------:R-:W-:Y:S05]  /*11d0*/  WARPSYNC.ALL ;  /* 0x0000000000007948 */ /* 0x000fea0003800000 */
[----:B-----5:R-:W-:-:S05]  /*11e0*/  IMAD.SHL.U32 R4, R2, 0x4, RZ ;  /* 0x0000000402047824 */ /* 0x020fca00078e00ff */
[----:B------:R-:W1:Y:S01]  /*11f0*/  LDS R5, [R4+UR8] ;  /* 0x0000000804057984 */ /* 0x000e620008000800 */
[----:B------:R-:W-:-:S05]  /*1200*/  IADD3 R2, P3, R4, UR16, RZ ;  /* 0x0000001004027c10 */ /* 0x000fca000ff7e0ff */
[----:B------:R-:W-:-:S05]  /*1210*/  IMAD.X R3, RZ, RZ, UR17, P3 ;  /* 0x00000011ff037e24 */ /* 0x000fca00098e06ff */
[----:B-1----:R1:W4:Y:S01]  /*1220*/  ATOMG.E.EXCH.STRONG.GPU PT, RZ, [R2], R5 ;  /* 0x0000000502ff73a8 */ /* 0x00232200041ee100 */
[----:B------:R-:W-:-:S04]  /*1230*/  DEPBAR {5,4,3,2,1,0} ;  /* 0x0000003f0000791a */ /* 0x000fc80000000000 */
[----:B------:R1:W-:Y:S01]  /*1240*/  UTMACCTL.IV [UR16] ;  /* 0x00000000100079b9 */ /* 0x0003e20008000000 */
[----:B------:R-:W-:Y:S01]  /*1250*/  NOP ;  /* 0x0000000000007918 */ /* 0x000fe20000000000 */
.L_x_45:
[----:B------:R-:W-:Y:S05]  /*1260*/  @P0 BRA `(.L_x_46) ;  /* 0x00000000000c0947 */ /* 0x000fea0003800000 */
[----:B------:R0:W-:Y:S01]  /*1270*/  UTMACMDFLUSH ;  /* 0x00000000000079b7 */ /* 0x0001e20000000000 */
[----:B------:R-:W-:Y:S05]  /*1280*/  @P0 BRA `(.L_x_46) ;  /* 0x0000000000040947 */ /* 0x000fea0003800000 */
[----:B------:R-:W-:-:S04]  /*1290*/  DEPBAR.LE SB0, 0x0 ;  /* 0x000080000000791a */ /* 0x000fc80000000000 */
.L_x_46:
[----:B------:R-:W-:Y:S05]  /*12a0*/  WARPSYNC.ALL ;  /* 0x0000000000007948 */ /* 0x000fea0003800000 */
[----:B----4-:R-:W-:Y:S01]  /*12b0*/  BAR.SYNC.DEFER_BLOCKING 0x0 ;  /* 0x0000000000007b1d */ /* 0x010fe20000010000 */
[----:B------:R-:W-:Y:S01]  /*12c0*/  USHF.L.U32 UR23, UR54, 0x6, URZ ;  /* 0x0000000636177899 */ /* 0x000fe2000800063f */
[----:B------:R-:W-:Y:S01]  /*12d0*/  IMAD.MOV.U32 R29, RZ, RZ, RZ ;  /* 0x000000ffff1d7224 */ /* 0x000fe200078e00ff */
[----:B------:R-:W-:Y:S01]  /*12e0*/  USHF.L.U32 UR26, UR55, 0x6, URZ ;  /* 0x00000006371a7899 */ /* 0x000fe2000800063f */
[----:B------:R-:W-:Y:S02]  /*12f0*/  CS2R R30, SRZ ;  /* 0x00000000001e7805 */ /* 0x000fe4000001ff00 */
[----:B------:R-:W-:Y:S01]  /*1300*/  CS2R R32, SRZ ;  /* 0x0000000000207805 */ /* 0x000fe2000001ff00 */
[----:B------:R-:W-:Y:S01]  /*1310*/  VOTEU.ALL UP0, P2 ;  /* 0x00000000003f7886 */ /* 0x000fe20001000000 */
[----:B------:R-:W-:Y:S01]  /*1320*/  UMOV UR4, 0x1 ;  /* 0x0000000100047882 */ /* 0x000fe20000000000 */
[----:B------:R-:W-:-:S02]  /*1330*/  CS2R R34, SRZ ;  /* 0x0000000000227805 */ /* 0x000fc4000001ff00 */
[----:B------:R-:W-:Y:S02]  /*1340*/  CS2R R36, SRZ ;  /* 0x0000000000247805 */ /* 0x000fe4000001ff00 */
[----:B------:R-:W-:Y:S01]  /*1350*/  CS2R R38, SRZ ;  /* 0x0000000000267805 */ /* 0x000fe2000001ff00 */
[----:B------:R-:W-:-:S04]  /*1360*/  @!UP0 UIADD3 UR4, -UR4, 0x100000, URZ ;  /* 0x0010000004048890 */ /* 0x000fc8000fffe13f */
[----:B------:R-:W-:Y:S02]  /*1370*/  @!UP0 USHF.L.U32 UR5, UR4, 0xb, URZ ;  /* 0x0000000b04058899 */ /* 0x000fe4000800063f */
[----:B------:R-:W-:Y:S01]  /*1380*/  @!UP0 USHF.L.U32 UR4, UR4, 0x1, URZ ;  /* 0x0000000104048899 */ /* 0x000fe2000800063f */
[----:B------:R-:W-:Y:S01]  /*1390*/  CS2R R40, SRZ ;  /* 0x0000000000287805 */ /* 0x000fe2000001ff00 */
[----:B------:R-:W-:Y:S01]  /*13a0*/  VOTEU.ALL UP0, P2 ;  /* 0x00000000003f7886 */ /* 0x000fe20001000000 */
[----:B------:R-:W-:Y:S02]  /*13b0*/  CS2R R42, SRZ ;  /* 0x00000000002a7805 */ /* 0x000fe4000001ff00 */
[----:B------:R-:W-:Y:S02]  /*13c0*/  CS2R R44, SRZ ;  /* 0x00000000002c7805 */ /* 0x000fe4000001ff00 */
[----:B------:R-:W-:Y:S02]  /*13d0*/  CS2R R46, SRZ ;  /* 0x00000000002e7805 */ /* 0x000fe4000001ff00 */
[----:B------:R-:W-:-:S02]  /*13e0*/  CS2R R48, SRZ ;  /* 0x0000000000307805 */ /* 0x000fc4000001ff00 */
[----:B------:R-:W-:Y:S02]  /*13f0*/  CS2R R50, SRZ ;  /* 0x0000000000327805 */ /* 0x000fe4000001ff00 */
[----:B------:R-:W-:Y:S02]  /*1400*/  CS2R R52, SRZ ;  /* 0x0000000000347805 */ /* 0x000fe4000001ff00 */
[----:B------:R-:W-:Y:S01]  /*1410*/  CS2R R54, SRZ ;  /* 0x0000000000367805 */ /* 0x000fe2000001ff00 */
[----:B------:R-:W4:Y:S02]  /*1420*/  FENCE.VIEW.ASYNC.S ;  /* 0x00000000000073c6 */ /* 0x000f240000000000 */
[----:B----4-:R4:W1:Y:S01]  /*1430*/  @!UP0 SYNCS.EXCH.64 URZ, [UR8+0x8000], UR4 ;  /* 0x00800004083f85b2 */ /* 0x0108620008000100 */
[----:B------:R-:W-:Y:S05]  /*1440*/  @!P1 BRA `(.L_x_47) ;  /* 0x00000004007c9947 */ /* 0x000fea0003800000 */
[----:B------:R-:W-:Y:S01]  /*1450*/  USHF.R.U32.HI UR9, URZ, 0x4, UR8 ;  /* 0x000000043f097899 */ /* 0x000fe20008011608 */
[----:B-1----:R-:W-:Y:S01]  /*1460*/  SHF.R.U32.HI R2, RZ, 0x5, R0 ;  /* 0x00000005ff027819 */ /* 0x002fe20000011600 */
[----:B------:R-:W-:Y:S01]  /*1470*/  UIADD3 UR6, UR8, 0x4000, URZ ;  /* 0x0000400008067890 */ /* 0x000fe2000fffe03f */
[----:B------:R-:W-:Y:S01]  /*1480*/  CS2R R24, SRZ ;  /* 0x0000000000187805 */ /* 0x000fe2000001ff00 */
[----:B------:R-:W-:Y:S01]  /*1490*/  USGXT.U32 UR9, UR9, 0xe ;  /* 0x0000000e0909789a */ /* 0x000fe20008000000 */
[----:B------:R-:W-:Y:S01]  /*14a0*/  R2UR UR56, R2 ;  /* 0x00000000023872ca */ /* 0x000fe200000e0000 */
[----:B------:R-:W-:Y:S01]  /*14b0*/  USHF.R.U32.HI UR14, URZ, 0x4, UR6 ;  /* 0x000000043f0e7899 */ /* 0x000fe20008011606 */
[----:B------:R-:W-:Y:S01]  /*14c0*/  CS2R R26, SRZ ;  /* 0x00000000001a7805 */ /* 0x000fe2000001ff00 */
[----:B------:R-:W-:Y:S01]  /*14d0*/  UIADD3 UR6, UP0, UR9, 0x2, URZ ;  /* 0x0000000209067890 */ /* 0x000fe2000ff1e03f */
[----:B------:R-:W-:Y:S01]  /*14e0*/  CS2R R28, SRZ ;  /* 0x00000000001c7805 */ /* 0x000fe2000001ff00 */
[----:B------:R-:W-:Y:S01]  /*14f0*/  USGXT.U32 UR14, UR14, 0xe ;  /* 0x0000000e0e0e789a */ /* 0x000fe20008000000 */
[----:B------:R-:W-:Y:S01]  /*1500*/  CS2R R30, SRZ ;  /* 0x00000000001e7805 */ /* 0x000fe2000001ff00 */
[----:B----4-:R-:W-:Y:S01]  /*1510*/  UMOV UR4, URZ ;  /* 0x0000003f00047c82 */ /* 0x010fe20008000000 */
[----:B------:R-:W-:Y:S01]  /*1520*/  UMOV UR5, URZ ;  /* 0x0000003f00057c82 */ /* 0x000fe20008000000 */
[----:B------:R-:W-:Y:S01]  /*1530*/  UIADD3.X UR7, UR4, 0x40000040, URZ, UP0, !UPT ;  /* 0x4000004004077890 */ /* 0x000fe200087fe43f */
[----:B------:R-:W-:Y:S01]  /*1540*/  CS2R R32, SRZ ;  /* 0x0000000000207805 */ /* 0x000fe2000001ff00 */
[----:B------:R-:W-:Y:S01]  /*1550*/  UIADD3 UR10, UP0, UR14, 0x80, URZ ;  /* 0x000000800e0a7890 */ /* 0x000fe2000ff1e03f */
[----:B------:R-:W-:-:S02]  /*1560*/  CS2R R34, SRZ ;  /* 0x0000000000227805 */ /* 0x000fc4000001ff00 */
[----:B------:R-:W-:Y:S02]  /*1570*/  CS2R R36, SRZ ;  /* 0x0000000000247805 */ /* 0x000fe4000001ff00 */
[----:B------:R-:W-:Y:S01]  /*1580*/  CS2R R38, SRZ ;  /* 0x0000000000267805 */ /* 0x000fe2000001ff00 */
[----:B------:R-:W-:Y:S01]  /*1590*/  UIADD3.X UR11, UR5, 0x40000040, URZ, UP0, !UPT ;  /* 0x40000040050b7890 */ /* 0x000fe200087fe43f */
[----:B------:R-:W-:Y:S01]  /*15a0*/  CS2R R40, SRZ ;  /* 0x0000000000287805 */ /* 0x000fe2000001ff00 */
[----:B------:R-:W-:Y:S01]  /*15b0*/  UMOV UR4, UR6 ;  /* 0x0000000600047c82 */ /* 0x000fe20008000000 */
[----:B------:R-:W-:Y:S01]  /*15c0*/  UMOV UR5, UR7 ;  /* 0x0000000700057c82 */ /* 0x000fe20008000000 */
[----:B------:R-:W-:Y:S02]  /*15d0*/  CS2R R42, SRZ ;  /* 0x00000000002a7805 */ /* 0x000fe4000001ff00 */
[----:B------:R-:W-:Y:S02]  /*15e0*/  CS2R R44, SRZ ;  /* 0x00000000002c7805 */ /* 0x000fe4000001ff00 */
[----:B------:R-:W-:-:S02]  /*15f0*/  CS2R R46, SRZ ;  /* 0x00000000002e7805 */ /* 0x000fc4000001ff00 */
[----:B------:R-:W-:Y:S02]  /*1600*/  CS2R R48, SRZ ;  /* 0x0000000000307805 */ /* 0x000fe4000001ff00 */
[----:B------:R-:W-:Y:S02]  /*1610*/  CS2R R50, SRZ ;  /* 0x0000000000327805 */ /* 0x000fe4000001ff00 */
[----:B------:R-:W-:Y:S02]  /*1620*/  CS2R R52, SRZ ;  /* 0x0000000000347805 */ /* 0x000fe4000001ff00 */
[----:B------:R-:W-:Y:S01]  /*1630*/  CS2R R54, SRZ ;  /* 0x0000000000367805 */ /* 0x000fe2000001ff00 */
[----:B------:R-:W-:Y:S01]  /*1640*/  UMOV UR6, UR10 ;  /* 0x0000000a00067c82 */ /* 0x000fe20008000000 */
[----:B------:R-:W-:Y:S01]  /*1650*/  UMOV UR7, UR11 ;  /* 0x0000000b00077c82 */ /* 0x000fe20008000000 */
[----:B------:R-:W-:Y:S02]  /*1660*/  UIADD3.64 UR28, UR4, 0x2, URZ ;  /* 0x00000002041c7897 */ /* 0x000fe4000fffe03f */
[----:B------:R-:W-:-:S02]  /*1670*/  UIADD3.64 UR32, UR4, 0x4, URZ ;  /* 0x0000000404207897 */ /* 0x000fc4000fffe03f */
[----:B------:R-:W-:Y:S02]  /*1680*/  UIADD3.64 UR36, UR4, 0x1fe, URZ ;  /* 0x000001fe04247897 */ /* 0x000fe4000fffe03f */
[----:B------:R-:W-:Y:S02]  /*1690*/  UIADD3.64 UR40, UR4, 0x200, URZ ;  /* 0x0000020004287897 */ /* 0x000fe4000fffe03f */
[----:B------:R-:W-:Y:S02]  /*16a0*/  UIADD3.64 UR44, UR4, 0x202, URZ ;  /* 0x00000202042c7897 */ /* 0x000fe4000fffe03f */
[----:B------:R-:W-:Y:S02]  /*16b0*/  UIADD3.64 UR48, UR4, 0x204, URZ ;  /* 0x0000020404307897 */ /* 0x000fe4000fffe03f */
[----:B------:R-:W-:Y:S02]  /*16c0*/  UIADD3.64 UR30, UR6, 0x80, URZ ;  /* 0x00000080061e7897 */ /* 0x000fe4000fffe03f */
[----:B------:R-:W-:-:S02]  /*16d0*/  UIADD3.64 UR34, UR6, 0x100, URZ ;  /* 0x0000010006227897 */ /* 0x000fc4000fffe03f */
[----:B------:R-:W-:Y:S02]  /*16e0*/  UIADD3.64 UR38, UR6, 0x180, URZ ;  /* 0x0000018006267897 */ /* 0x000fe4000fffe03f */
[----:B------:R-:W-:Y:S02]  /*16f0*/  UIADD3.64 UR42, UR6, 0x200, URZ ;  /* 0x00000200062a7897 */ /* 0x000fe4000fffe03f */
[----:B------:R-:W-:Y:S02]  /*1700*/  UIADD3.64 UR46, UR6, 0x280, URZ ;  /* 0x00000280062e7897 */ /* 0x000fe4000fffe03f */
[----:B------:R-:W-:Y:S01]  /*1710*/  UIADD3.64 UR50, UR6, 0x300, URZ ;  /* 0x0000030006327897 */ /* 0x000fe2000fffe03f */
[----:B------:R-:W-:-:S11]  /*1720*/  UMOV UR27, URZ ;  /* 0x0000003f001b7c82 */ /* 0x000fd60008000000 */
.L_x_49:
[----:B------:R-:W-:Y:S01]  /*1730*/  BAR.SYNC.DEFER_BLOCKING 0x0 ;  /* 0x0000000000007b1d */ /* 0x000fe20000010000 */
[----:B------:R-:W-:Y:S01]  /*1740*/  @!P2 IMAD.MOV.U32 R2, RZ, RZ, 0x8000 ;  /* 0x00008000ff02a424 */ /* 0x000fe200078e00ff */
[----:B------:R-:W-:Y:S01]  /*1750*/  ELECT P0, URZ, PT ;  /* 0x00000000003f782f */ /* 0x000fe20003800000 */
[----:B------:R-:W-:-:S03]  /*1760*/  ULOP3.LUT UR22, UR56, 0x1, URZ, 0xc0, !UPT ;  /* 0x0000000138167892 */ /* 0x000fc6000f8ec03f */
[C---:B------:R-:W-:Y:S02]  /*1770*/  ISETP.LT.U32.AND P0, PT, R6.reuse, 0x40, P0 ;  /* 0x000000400600780c */ /* 0x040fe40000701070 */
[----:B------:R-:W-:Y:S01]  /*1780*/  ELECT P1, URZ, PT ;  /* 0x00000000003f782f */ /* 0x000fe20003820000 */
[----:B------:R-:W-:Y:S02]  /*1790*/  ULEA UR20, UR22, UR8, 0xd ;  /* 0x0000000816147291 */ /* 0x000fe4000f8e683f */
[----:B------:R-:W-:Y:S01]  /*17a0*/  ULEA UR22, UR22, UR27, 0x6 ;  /* 0x0000001b16167291 */ /* 0x000fe2000f8e303f */
[----:B------:R-:W-:-:S07]  /*17b0*/  ISETP.LT.U32.AND P1, PT, R6, 0x20, P1 ;  /* 0x000000200600780c */ /* 0x000fce0000f21070 */
[----:B------:R-:W-:Y:S01]  /*17c0*/  VOTEU.ANY UP0, P0 ;  /* 0x00000000003f7886 */ /* 0x000fe20000000100 */
[----:B------:R-:W-:Y:S01]  /*17d0*/  VOTEU.ANY UP2, P0 ;  /* 0x00000000003f7886 */ /* 0x000fe20000040100 */
[----:B------:R1:W-:Y:S01]  /*17e0*/  @!P2 SYNCS.ARRIVE.TRANS64 RZ, [UR8+0x8000], R2 ;  /* 0x00800002ffffa9a7 */ /* 0x0003e20008000008 */
[----:B------:R4:W-:Y:S06]  /*17f0*/  MEMBAR.ALL.CTA ;  /* 0x0000000000007992 */ /* 0x0009ec0000008000 */
[----:B----4-:R-:W4:Y:S01]  /*1800*/  FENCE.VIEW.ASYNC.S ;  /* 0x00000000000073c6 */ /* 0x010f220000000000 */
[----:B------:R-:W-:Y:S01]  /*1810*/  @UP0 UIADD3 UR21, UR8, 0x8000, URZ ;  /* 0x0000800008150890 */ /* 0x000fe2000fffe03f */
[----:B------:R-:W-:Y:S01]  /*1820*/  @UP0 UMOV UR10, UR52 ;  /* 0x00000034000a0c82 */ /* 0x000fe20008000000 */
[----:B------:R-:W-:Y:S01]  /*1830*/  @UP0 UMOV UR11, UR53 ;  /* 0x00000035000b0c82 */ /* 0x000fe20008000000 */
[----:B----4-:R-:W-:Y:S01]  /*1840*/  VOTEU.ANY UP1, P1 ;  /* 0x00000000003f7886 */ /* 0x010fe20000820100 */
[----:B------:R-:W-:Y:S01]  /*1850*/  VOTEU.ANY UP3, P1 ;  /* 0x00000000003f7886 */ /* 0x000fe20000860100 */
[----:B-1----:R-:W-:-:S03]  /*1860*/  SHF.L.U32 R2, R7, 0x1f, RZ ;  /* 0x0000001f07027819 */ /* 0x002fc600000006ff */
[----:B------:R-:W-:Y:S02]  /*1870*/  @UP1 UIADD3 UR24, UR8, 0x4000, URZ ;  /* 0x0000400008181890 */ /* 0x000fe4000fffe03f */
[----:B------:R-:W-:Y:S01]  /*1880*/  @UP1 UIADD3 UR25, UR8, 0x8000, URZ ;  /* 0x0000800008191890 */ /* 0x000fe2000fffe03f */
[----:B------:R-:W-:Y:S01]  /*1890*/  @UP1 UMOV UR12, UR18 ;  /* 0x00000012000c1c82 */ /* 0x000fe20008000000 */
[----:B------:R-:W-:Y:S01]  /*18a0*/  @UP1 UMOV UR13, UR19 ;  /* 0x00000013000d1c82 */ /* 0x000fe20008000000 */
[----:B------:R-:W-:Y:S06]  /*18b0*/  BAR.SYNC.DEFER_BLOCKING 0x0 ;  /* 0x0000000000007b1d */ /* 0x000fec0000010000 */
[----:B------:R1:W-:Y:S02]  /*18c0*/  @UP2 UTMALDG.2D [UR20], [UR10] ;  /* 0x000000140a0025b4 */ /* 0x0003e40008008000 */
[----:B------:R-:W-:Y:S06]  /*18d0*/  BAR.SYNC.DEFER_BLOCKING 0x0 ;  /* 0x0000000000007b1d */ /* 0x000fec0000010000 */
[----:B------:R1:W-:Y:S02]  /*18e0*/  @UP3 UTMALDG.2D [UR24], [UR12] ;  /* 0x000000180c0035b4 */ /* 0x0003e40008008000 */
[----:B------:R-:W-:Y:S06]  /*18f0*/  BAR.SYNC.DEFER_BLOCKING 0x0 ;  /* 0x0000000000007b1d */ /* 0x000fec0000010000 */
[----:B------:R-:W4:Y:S02]  /*1900*/  SYNCS.PHASECHK.TRANS64.TRYWAIT P0, [UR8+0x8000], R2 ;  /* 0x00800002ff0075a7 */ /* 0x000f240008000148 */
[----:B-1--4-:R-:W-:Y:S05]  /*1910*/  @!P0 BRA `(.L_x_48) ;  /* 0x0000000400208947 */ /* 0x012fea0003800000 */
.L_x_50:
[----:B------:R-:W-:Y:S02]  /*1920*/  WARPGROUP.DEPBAR.LE gsb0, 0x0 ;  /* 0x00008000000079c5 */ /* 0x000fe40000010000 */
[----:B------:R-:W-:Y:S01]  /*1930*/  WARPGROUP.ARRIVE ;  /* 0x00000000000079c5 */ /* 0x000fe20000000000 */
[----:B------:R-:W-:Y:S01]  /*1940*/  UMOV UR12, UR9 ;  /* 0x00000009000c7c82 */ /* 0x000fe20008000000 */
[----:B------:R-:W-:Y:S01]  /*1950*/  UMOV UR13, 0x40000040 ;  /* 0x40000040000d7882 */ /* 0x000fe20000000000 */
[----:B------:R-:W-:Y:S01]  /*1960*/  UMOV UR15, 0x40000040 ;  /* 0x40000040000f7882 */ /* 0x000fe20000000000 */
[----:B------:R-:W1:Y:S01]  /*1970*/  LDC R2, c[0x0][0x230] ;  /* 0x00008c00ff027b82 */ /* 0x000e620000000800 */
[----:B------:R-:W-:Y:S01]  /*1980*/  UIADD3 UR27, UR27, 0x80, URZ ;  /* 0x000000801b1b7890 */ /* 0x000fe2000fffe03f */
[----:B------:R-:W-:Y:S01]  /*1990*/  HGMMA.64x64x16.F32.BF16 R24, gdesc[UR12].tnspB, R24 ;  /* 0x40e000000c1879f0 */ /* 0x000fe20008701818 */
[----:B------:R-:W-:-:S04]  /*19a0*/  LOP3.LUT R7, R7, 0x1, RZ, 0x3c, !PT ;  /* 0x0000000107077812 */ /* 0x000fc800078e3cff */
[----:B-1----:R-:W-:Y:S01]  /*19b0*/  ISETP.LE.AND P0, PT, R2, UR27, PT ;  /* 0x0000001b02007c0c */ /* 0x002fe2000bf03270 */
[----:B------:R-:W-:Y:S04]  /*19c0*/  HGMMA.64x64x16.F32.BF16 R24, gdesc[UR4].tnspB, R24 ;  /* 0x40e00000041879f0 */ /* 0x000fe80008701818 */
[----:B------:R-:W-:Y:S04]  /*19d0*/  HGMMA.64x64x16.F32.BF16 R24, gdesc[UR28].tnspB, R24 ;  /* 0x40e000001c1879f0 */ /* 0x000fe80008701818 */
[----:B------:R-:W-:Y:S04]  /*19e0*/  HGMMA.64x64x16.F32.BF16 R24, gdesc[UR32].tnspB, R24 ;  /* 0x40e00000201879f0 */ /* 0x000fe80008701818 */
[----:B------:R-:W-:Y:S04]  /*19f0*/  HGMMA.64x64x16.F32.BF16 R24, gdesc[UR36].tnspB, R24 ;  /* 0x40e00000241879f0 */ /* 0x000fe80008701818 */
[----:B------:R-:W-:Y:S04]  /*1a00*/  HGMMA.64x64x16.F32.BF16 R24, gdesc[UR40].tnspB, R24 ;  /* 0x40e00000281879f0 */ /* 0x000fe80008701818 */
[----:B------:R-:W-:Y:S04]  /*1a10*/  HGMMA.64x64x16.F32.BF16 R24, gdesc[UR44].tnspB, R24 ;  /* 0x40e000002c1879f0 */ /* 0x000fe80008701818 */
[----:B------:R-:W-:Y:S01]  /*1a20*/  HGMMA.64x64x16.F32.BF16 R24, gdesc[UR48].tnspB, R24, gsb0 ;  /* 0x40e00000301879f0 */ /* 0x000fe20008001818 */
[----:B------:R-:W-:Y:S05]  /*1a30*/  @!P0 BRA `(.L_x_49) ;  /* 0xfffffffc003c8947 */ /* 0x000fea000383ffff */
.L_x_47:
[C---:B-1----:R-:W-:Y:S01]  /*1a40*/  IMAD.SHL.U32 R2, R0.reuse, 0x80, RZ ;  /* 0x0000008000027824 */ /* 0x042fe200078e00ff */
[----:B------:R-:W-:Y:S02]  /*1a50*/  WARPGROUP.DEPBAR.LE gsb0, 0x0 ;  /* 0x00008000000079c5 */ /* 0x000fe40000010000 */
[----:B------:R-:W-:Y:S01]  /*1a60*/  IMAD.SHL.U32 R3, R0, 0x40, RZ ;  /* 0x0000004000037824 */ /* 0x000fe200078e00ff */
[----:B------:R-:W-:Y:S01]  /*1a70*/  BAR.SYNC.DEFER_BLOCKING 0x0 ;  /* 0x0000000000007b1d */ /* 0x000fe20000010000 */
[----:B------:R-:W-:Y:S02]  /*1a80*/  LOP3.LUT R2, R2, 0x780, RZ, 0xc0, !PT ;  /* 0x0000078002027812 */ /* 0x000fe400078ec0ff */
[----:B------:R-:W-:Y:S02]  /*1a90*/  ELECT P0, URZ, PT ;  /* 0x00000000003f782f */ /* 0x000fe40003800000 */
[----:B------:R-:W-:Y:S02]  /*1aa0*/  F2FP.BF16.F32.PACK_AB R24, R25, R24 ;  /* 0x000000181918723e */ /* 0x000fe400000010ff */
[----:B-----5:R-:W-:Y:S01]  /*1ab0*/  LOP3.LUT R4, R2, 0x1800, R3, 0xf8, !PT ;  /* 0x0000180002047812 */ /* 0x020fe200078ef803 */
[----:B------:R-:W-:Y:S01]  /*1ac0*/  IMAD.SHL.U32 R2, R0, 0x10, RZ ;  /* 0x0000001000027824 */ /* 0x000fe200078e00ff */
[----:B------:R-:W-:Y:S01]  /*1ad0*/  F2FP.BF16.F32.PACK_AB R25, R27, R26 ;  /* 0x0000001a1b19723e */ /* 0x000fe200000010ff */
[----:B------:R-:W-:Y:S01]  /*1ae0*/  UMOV UR9, UR26 ;  /* 0x0000001a00097c82 */ /* 0x000fe20008000000 */
[----:B------:R-:W-:Y:S01]  /*1af0*/  F2FP.BF16.F32.PACK_AB R32, R33, R32 ;  /* 0x000000202120723e */ /* 0x000fe200000010ff */
[----:B------:R-:W-:Y:S01]  /*1b00*/  UMOV UR10, UR23 ;  /* 0x00000017000a7c82 */ /* 0x000fe20008000000 */
[----:B------:R-:W-:-:S02]  /*1b10*/  LOP3.LUT R3, R2, 0x70, RZ, 0xc0, !PT ;  /* 0x0000007002037812 */ /* 0x000fc400078ec0ff */
[----:B------:R-:W-:Y:S02]  /*1b20*/  F2FP.BF16.F32.PACK_AB R26, R29, R28 ;  /* 0x0000001c1d1a723e */ /* 0x000fe400000010ff */
[----:B------:R-:W-:Y:S02]  /*1b30*/  LOP3.LUT R3, R3, 0x10, R0, 0x78, !PT ;  /* 0x0000001003037812 */ /* 0x000fe400078e7800 */
[----:B------:R-:W-:Y:S02]  /*1b40*/  F2FP.BF16.F32.PACK_AB R27, R31, R30 ;  /* 0x0000001e1f1b723e */ /* 0x000fe400000010ff */
[----:B------:R-:W-:Y:S02]  /*1b50*/  LOP3.LUT R3, R4, R3, RZ, 0xfc, !PT ;  /* 0x0000000304037212 */ /* 0x000fe400078efcff */
[----:B------:R-:W-:Y:S02]  /*1b60*/  F2FP.BF16.F32.PACK_AB R33, R35, R34 ;  /* 0x000000222321723e */ /* 0x000fe400000010ff */
[C---:B------:R-:W-:Y:S01]  /*1b70*/  LOP3.LUT R2, R3.reuse, 0x20, RZ, 0x3c, !PT ;  /* 0x0000002003027812 */ /* 0x040fe200078e3cff */
[C---:B------:R-:W-:Y:S01]  /*1b80*/  VIADD R0, R3.reuse, UR8 ;  /* 0x0000000803007c36 */ /* 0x040fe20008000000 */
[C---:B------:R-:W-:Y:S01]  /*1b90*/  LOP3.LUT R4, R3.reuse, 0x40, RZ, 0x3c, !PT ;  /* 0x0000004003047812 */ /* 0x040fe200078e3cff */
[----:B------:R-:W1:Y:S01]  /*1ba0*/  @!P2 SYNCS.CCTL.IV [UR8+0x8000] ;  /* 0x00800000ff00a9b1 */ /* 0x000e620008000008 */
[----:B------:R-:W-:Y:S01]  /*1bb0*/  LOP3.LUT R3, R3, 0x60, RZ, 0x3c, !PT ;  /* 0x0000006003037812 */ /* 0x000fe200078e3cff */
[----:B------:R-:W-:Y:S01]  /*1bc0*/  VIADD R2, R2, UR8 ;  /* 0x0000000802027c36 */ /* 0x000fe20008000000 */
[----:B------:R-:W-:Y:S01]  /*1bd0*/  F2FP.BF16.F32.PACK_AB R40, R41, R40 ;  /* 0x000000282928723e */ /* 0x000fe200000010ff */
[----:B------:R-:W-:Y:S01]  /*1be0*/  VIADD R4, R4, UR8 ;  /* 0x0000000804047c36 */ /* 0x000fe20008000000 */
[----:B------:R-:W-:Y:S01]  /*1bf0*/  F2FP.BF16.F32.PACK_AB R34, R37, R36 ;  /* 0x000000242522723e */ /* 0x000fe200000010ff */
[----:B------:R-:W-:Y:S01]  /*1c00*/  VIADD R3, R3, UR8 ;  /* 0x0000000803037c36 */ /* 0x000fe20008000000 */
[----:B------:R-:W-:Y:S01]  /*1c10*/  F2FP.BF16.F32.PACK_AB R35, R39, R38 ;  /* 0x000000262723723e */ /* 0x000fe200000010ff */
[----:B-1----:R-:W-:Y:S01]  /*1c20*/  STSM.16.M88.4 [R0], R24 ;  /* 0x0000001800007844 */ /* 0x002fe20000000200 */
[----:B------:R-:W-:-:S02]  /*1c30*/  F2FP.BF16.F32.PACK_AB R41, R43, R42 ;  /* 0x0000002a2b29723e */ /* 0x000fc400000010ff */
[----:B------:R-:W-:Y:S01]  /*1c40*/  F2FP.BF16.F32.PACK_AB R48, R49, R48 ;  /* 0x000000303130723e */ /* 0x000fe200000010ff */
[----:B------:R-:W-:Y:S01]  /*1c50*/  STSM.16.M88.4 [R2], R32 ;  /* 0x0000002002007844 */ /* 0x000fe20000000200 */
[----:B------:R-:W-:Y:S02]  /*1c60*/  F2FP.BF16.F32.PACK_AB R42, R45, R44 ;  /* 0x0000002c2d2a723e */ /* 0x000fe400000010ff */
[----:B------:R-:W-:Y:S02]  /*1c70*/  F2FP.BF16.F32.PACK_AB R43, R47, R46 ;  /* 0x0000002e2f2b723e */ /* 0x000fe400000010ff */
[----:B------:R-:W-:Y:S02]  /*1c80*/  F2FP.BF16.F32.PACK_AB R49, R51, R50 ;  /* 0x000000323331723e */ /* 0x000fe400000010ff */
[----:B------:R-:W-:Y:S01]  /*1c90*/  F2FP.BF16.F32.PACK_AB R50, R53, R52 ;  /* 0x000000343532723e */ /* 0x000fe200000010ff */
[----:B------:R-:W-:Y:S01]  /*1ca0*/  STSM.16.M88.4 [R4], R40 ;  /* 0x0000002804007844 */ /* 0x000fe20000000200 */
[----:B------:R-:W-:-:S02]  /*1cb0*/  F2FP.BF16.F32.PACK_AB R51, R55, R54 ;  /* 0x000000363733723e */ /* 0x000fc400000010ff */
[----:B------:R-:W-:-:S03]  /*1cc0*/  ISETP.LT.U32.AND P0, PT, R6, 0x20, P0 ;  /* 0x000000200600780c */ /* 0x000fc60000701070 */
[----:B------:R-:W-:Y:S01]  /*1cd0*/  STSM.16.M88.4 [R3], R48 ;  /* 0x0000003003007844 */ /* 0x000fe20000000200 */
[----:B------:R1:W-:Y:S06]  /*1ce0*/  MEMBAR.ALL.CTA ;  /* 0x0000000000007992 */ /* 0x0003ec0000008000 */
[----:B-1----:R-:W1:Y:S03]  /*1cf0*/  FENCE.VIEW.ASYNC.S ;  /* 0x00000000000073c6 */ /* 0x002e660000000000 */
[----:B-1----:R-:W-:Y:S01]  /*1d00*/  VOTEU.ANY UP0, P0 ;  /* 0x00000000003f7886 */ /* 0x002fe20000000100 */
[----:B------:R-:W-:-:S04]  /*1d10*/  VOTEU.ANY UP1, P0 ;  /* 0x00000000003f7886 */ /* 0x000fc80000020100 */
[----:B----4-:R-:W-:Y:S01]  /*1d20*/  @UP0 UMOV UR4, UR16 ;  /* 0x0000001000040c82 */ /* 0x010fe20008000000 */
[----:B------:R-:W-:Y:S01]  /*1d30*/  @UP0 UMOV UR5, UR17 ;  /* 0x0000001100050c82 */ /* 0x000fe20008000000 */
[----:B------:R-:W-:Y:S06]  /*1d40*/  BAR.SYNC.DEFER_BLOCKING 0x0 ;  /* 0x0000000000007b1d */ /* 0x000fec0000010000 */
[----:B------:R1:W-:Y:S01]  /*1d50*/  @UP1 UTMASTG.2D [UR8], [UR4] ;  /* 0x00000008040013b5 */ /* 0x0003e20008008000 */
[----:B------:R0:W-:Y:S01]  /*1d60*/  UTMACMDFLUSH ;  /* 0x00000000000079b7 */ /* 0x0001e20000000000 */
[----:B------:R-:W-:-:S04]  /*1d70*/  DEPBAR.LE SB0, 0x0 ;  /* 0x000080000000791a */ /* 0x000fc80000000000 */
[----:B------:R-:W-:Y:S06]  /*1d80*/  BAR.SYNC.DEFER_BLOCKING 0x0 ;  /* 0x0000000000007b1d */ /* 0x000fec0000010000 */
[----:B-1----:R-:W-:Y:S05]  /*1d90*/  EXIT ;  /* 0x000000000000794d */ /* 0x002fea0003800000 */
.L_x_48:
[----:B------:R-:W1:Y:S02]  /*1da0*/  SYNCS.PHASECHK.TRANS64.TRYWAIT P0, [UR8+0x8000], R2 ;  /* 0x00800002ff0075a7 */ /* 0x000e640008000148 */
[----:B-1----:R-:W-:Y:S05]  /*1db0*/  @!P0 BRA `(.L_x_48) ;  /* 0xfffffffc00f88947 */ /* 0x002fea000383ffff */
[----:B------:R-:W-:Y:S05]  /*1dc0*/  BRA `(.L_x_50) ;  /* 0xfffffff800d47947 */ /* 0x000fea000383ffff */
.L_x_51:
[----:B------:R-:W-:-:S00]  /*1dd0*/  BRA `(.L_x_51) ;  /* 0xfffffffc00fc7947 */ /* 0x000fc0000383ffff */
[----:B------:R-:W-:-:S00]  /*1de0*/  NOP ;  /* 0x0000000000007918 */ /* 0x000fc00000000000 */
        /* <DEDUP_REMOVED lines=9> */
.L_x_52:


//--------------------- .nv.shared.gluon_wgmma    --------------------------
	.section	.nv.shared.gluon_wgmma,"aw",@nobits
	.sectionflags	@""
	.align	16
	.zero		1024


//--------------------- .nv.shared.reserved.0     --------------------------
	.section	.nv.shared.reserved.0,"aw",@nobits
	.weak		__nv_reservedSMEM_offset_0_alias
	.size		__nv_reservedSMEM_offset_0_alias, 0, 0
	.other		__nv_reservedSMEM_offset_0_alias,@"STO_CUDA_RESERVED_SHARED STV_DEFAULT"
__nv_reservedSMEM_offset_0_alias:
	.zero		0


//--------------------- .nv.constant0.gluon_wgmma --------------------------
	.section	.nv.constant0.gluon_wgmma,"a",@progbits
	.sectionflags	@""
	.align	4
.nv.constant0.gluon_wgmma:
	.zero		608


//--------------------- SYMBOLS --------------------------

	.type		.nv.reservedSmem.offset0,@object
	.size		.nv.reservedSmem.offset0,0x4
